	.target	sm_90a

	.elftype	@"ET_EXEC"


//--------------------- .note.nv.tkinfo           --------------------------
	.section	.note.nv.tkinfo,"",@"SHT_NOTE"
	.sectionflags	@"SHF_NOTE_NV_TKINFO"
	.tkinfo
        /*0018*/ 	.word	0x00000002
        /*0030*/ 	.string	""
        /*0030*/ 	.string	"ptxas"
        /*0030*/ 	.string	"Cuda compilation tools, release 13.0, V13.0.88"
        /*0030*/ 	.string	"Build cuda_13.0.r13.0/compiler.36424714_0"
        /*0030*/ 	.string	"-arch sm_90a -m 64 "



//--------------------- .note.nv.cuinfo           --------------------------
	.section	.note.nv.cuinfo,"",@"SHT_NOTE"
	.sectionflags	@"SHF_NOTE_NV_CUINFO"
        /*0018*/ 	.short	0x0002
        /*001a*/ 	.short	0x005a
        /*001c*/ 	.short	0x0082
	.zero		2


//--------------------- .nv.info                  --------------------------
	.section	.nv.info,"",@"SHT_CUDA_INFO"
	.align	4


	//----- nvinfo : EIATTR_REGCOUNT
	.align		4
        /*0000*/ 	.byte	0x04, 0x2f
        /*0002*/ 	.short	(.L_15 - .L_14)
	.align		4
.L_14:
        /*0004*/ 	.word	index@(_ZN7cutlass13device_kernelINS_4gemm6kernel13GemmUniversalIN4cute5tupleIJiiiiEEENS1_10collective13CollectiveMmaINS1_34MainloopSm90TmaGmmaWarpSpecializedILi2ENS5_IJNS4_1CILi1EEENSA_ILi2EEESB_EEENS1_32KernelTmaWarpSpecializedPingpongEEENS5_IJNSA_ILi64EEENSA_ILi256EEENSA_ILi128EEEEEENS_10bfloat16_tENS5_IJlSB_lEEESK_SL_NS4_8TiledMMAINS4_8MMA_AtomIJNS4_4SM904GMMA28MMA_64x256x16_F32BF16BF16_SSILNSP_5MajorE0ELSR_0ELNSP_7ScaleInE1ELSS_1EEEEEENS4_6LayoutINS5_IJSB_SB_SB_EEENS5_IJNSA_ILi0EEESX_SX_EEEEENS5_IJNS4_10UnderscoreES10_S10_EEEEENS4_23SM90_TMA_LOAD_MULTICASTENS4_14ComposedLayoutINS4_7SwizzleILi3ELi4ELi3EEENS4_18smem_ptr_flag_bitsILi16EEENSV_INS5_IJNSA_ILi8EEESG_EEENS5_IJSG_SB_EEEEEEEvNS4_8identityENS4_13SM90_TMA_LOADES1D_vS1E_EENS_8epilogue10collective6detail29Sm90TmaWarpSpecializedAdapterINS1I_15DefaultEpilogueISK_SL_SL_NS1H_6thread17LinearCombinationISK_Li1EffLNS1M_9ScaleType4KindE0ELNS_15FloatRoundStyleE2ESK_EENS1_15EpilogueDefaultEEEEEvvEEEEvNT_6ParamsE)
        /*0008*/ 	.word	0x000000a8


	//----- nvinfo : EIATTR_FRAME_SIZE
	.align		4
.L_15:
        /*000c*/ 	.byte	0x04, 0x11
        /*000e*/ 	.short	(.L_17 - .L_16)
	.align		4
.L_16:
        /*0010*/ 	.word	index@(_ZN7cutlass13device_kernelINS_4gemm6kernel13GemmUniversalIN4cute5tupleIJiiiiEEENS1_10collective13CollectiveMmaINS1_34MainloopSm90TmaGmmaWarpSpecializedILi2ENS5_IJNS4_1CILi1EEENSA_ILi2EEESB_EEENS1_32KernelTmaWarpSpecializedPingpongEEENS5_IJNSA_ILi64EEENSA_ILi256EEENSA_ILi128EEEEEENS_10bfloat16_tENS5_IJlSB_lEEESK_SL_NS4_8TiledMMAINS4_8MMA_AtomIJNS4_4SM904GMMA28MMA_64x256x16_F32BF16BF16_SSILNSP_5MajorE0ELSR_0ELNSP_7ScaleInE1ELSS_1EEEEEENS4_6LayoutINS5_IJSB_SB_SB_EEENS5_IJNSA_ILi0EEESX_SX_EEEEENS5_IJNS4_10UnderscoreES10_S10_EEEEENS4_23SM90_TMA_LOAD_MULTICASTENS4_14ComposedLayoutINS4_7SwizzleILi3ELi4ELi3EEENS4_18smem_ptr_flag_bitsILi16EEENSV_INS5_IJNSA_ILi8EEESG_EEENS5_IJSG_SB_EEEEEEEvNS4_8identityENS4_13SM90_TMA_LOADES1D_vS1E_EENS_8epilogue10collective6detail29Sm90TmaWarpSpecializedAdapterINS1I_15DefaultEpilogueISK_SL_SL_NS1H_6thread17LinearCombinationISK_Li1EffLNS1M_9ScaleType4KindE0ELNS_15FloatRoundStyleE2ESK_EENS1_15EpilogueDefaultEEEEEvvEEEEvNT_6ParamsE)
        /*0014*/ 	.word	0x00000000


	//----- nvinfo : EIATTR_MIN_STACK_SIZE
	.align		4
.L_17:
        /*0018*/ 	.byte	0x04, 0x12
        /*001a*/ 	.short	(.L_19 - .L_18)
	.align		4
.L_18:
        /*001c*/ 	.word	index@(_ZN7cutlass13device_kernelINS_4gemm6kernel13GemmUniversalIN4cute5tupleIJiiiiEEENS1_10collective13CollectiveMmaINS1_34MainloopSm90TmaGmmaWarpSpecializedILi2ENS5_IJNS4_1CILi1EEENSA_ILi2EEESB_EEENS1_32KernelTmaWarpSpecializedPingpongEEENS5_IJNSA_ILi64EEENSA_ILi256EEENSA_ILi128EEEEEENS_10bfloat16_tENS5_IJlSB_lEEESK_SL_NS4_8TiledMMAINS4_8MMA_AtomIJNS4_4SM904GMMA28MMA_64x256x16_F32BF16BF16_SSILNSP_5MajorE0ELSR_0ELNSP_7ScaleInE1ELSS_1EEEEEENS4_6LayoutINS5_IJSB_SB_SB_EEENS5_IJNSA_ILi0EEESX_SX_EEEEENS5_IJNS4_10UnderscoreES10_S10_EEEEENS4_23SM90_TMA_LOAD_MULTICASTENS4_14ComposedLayoutINS4_7SwizzleILi3ELi4ELi3EEENS4_18smem_ptr_flag_bitsILi16EEENSV_INS5_IJNSA_ILi8EEESG_EEENS5_IJSG_SB_EEEEEEEvNS4_8identityENS4_13SM90_TMA_LOADES1D_vS1E_EENS_8epilogue10collective6detail29Sm90TmaWarpSpecializedAdapterINS1I_15DefaultEpilogueISK_SL_SL_NS1H_6thread17LinearCombinationISK_Li1EffLNS1M_9ScaleType4KindE0ELNS_15FloatRoundStyleE2ESK_EENS1_15EpilogueDefaultEEEEEvvEEEEvNT_6ParamsE)
        /*0020*/ 	.word	0x00000000
.L_19:


//--------------------- .nv.compat                --------------------------
	.section	.nv.compat,"",@"SHT_CUDA_COMPAT_INFO"
	.align	4
        /*0000*/ 	.byte	0x02, 0x09, 0x01, 0x00, 0x02, 0x02, 0x04, 0x00, 0x02, 0x05, 0x05, 0x00, 0x03, 0x07, 0x01, 0x01
        /*0010*/ 	.byte	0x02, 0x03, 0x01, 0x00, 0x02, 0x06, 0x01, 0x00, 0x04, 0x0b, 0x08, 0x00, 0x00, 0x00, 0x00, 0x00
        /*0020*/ 	.byte	0x00, 0x00, 0x00, 0x00


//--------------------- .nv.info._ZN7cutlass13device_kernelINS_4gemm6kernel13GemmUniversalIN4cute5tupleIJiiiiEEENS1_10collective13CollectiveMmaINS1_34MainloopSm90TmaGmmaWarpSpecializedILi2ENS5_IJNS4_1CILi1EEENSA_ILi2EEESB_EEENS1_32KernelTmaWarpSpecializedPingpongEEENS5_IJNSA_ILi64EEENSA_ILi256EEENSA_ILi128EEEEEENS_10bfloat16_tENS5_IJlSB_lEEESK_SL_NS4_8TiledMMAINS4_8MMA_AtomIJNS4_4SM904GMMA28MMA_64x256x16_F32BF16BF16_SSILNSP_5MajorE0ELSR_0ELNSP_7ScaleInE1ELSS_1EEEEEENS4_6LayoutINS5_IJSB_SB_SB_EEENS5_IJNSA_ILi0EEESX_SX_EEEEENS5_IJNS4_10UnderscoreES10_S10_EEEEENS4_23SM90_TMA_LOAD_MULTICASTENS4_14ComposedLayoutINS4_7SwizzleILi3ELi4ELi3EEENS4_18smem_ptr_flag_bitsILi16EEENSV_INS5_IJNSA_ILi8EEESG_EEENS5_IJSG_SB_EEEEEEEvNS4_8identityENS4_13SM90_TMA_LOADES1D_vS1E_EENS_8epilogue10collective6detail29Sm90TmaWarpSpecializedAdapterINS1I_15DefaultEpilogueISK_SL_SL_NS1H_6thread17LinearCombinationISK_Li1EffLNS1M_9ScaleType4KindE0ELNS_15FloatRoundStyleE2ESK_EENS1_15EpilogueDefaultEEEEEvvEEEEvNT_6ParamsE --------------------------
	.section	.nv.info._ZN7cutlass13device_kernelINS_4gemm6kernel13GemmUniversalIN4cute5tupleIJiiiiEEENS1_10collective13CollectiveMmaINS1_34MainloopSm90TmaGmmaWarpSpecializedILi2ENS5_IJNS4_1CILi1EEENSA_ILi2EEESB_EEENS1_32KernelTmaWarpSpecializedPingpongEEENS5_IJNSA_ILi64EEENSA_ILi256EEENSA_ILi128EEEEEENS_10bfloat16_tENS5_IJlSB_lEEESK_SL_NS4_8TiledMMAINS4_8MMA_AtomIJNS4_4SM904GMMA28MMA_64x256x16_F32BF16BF16_SSILNSP_5MajorE0ELSR_0ELNSP_7ScaleInE1ELSS_1EEEEEENS4_6LayoutINS5_IJSB_SB_SB_EEENS5_IJNSA_ILi0EEESX_SX_EEEEENS5_IJNS4_10UnderscoreES10_S10_EEEEENS4_23SM90_TMA_LOAD_MULTICASTENS4_14ComposedLayoutINS4_7SwizzleILi3ELi4ELi3EEENS4_18smem_ptr_flag_bitsILi16EEENSV_INS5_IJNSA_ILi8EEESG_EEENS5_IJSG_SB_EEEEEEEvNS4_8identityENS4_13SM90_TMA_LOADES1D_vS1E_EENS_8epilogue10collective6detail29Sm90TmaWarpSpecializedAdapterINS1I_15DefaultEpilogueISK_SL_SL_NS1H_6thread17LinearCombinationISK_Li1EffLNS1M_9ScaleType4KindE0ELNS_15FloatRoundStyleE2ESK_EENS1_15EpilogueDefaultEEEEEvvEEEEvNT_6ParamsE,"",@"SHT_CUDA_INFO"
	.sectionflags	@""
	.align	4


	//----- nvinfo : EIATTR_CUDA_API_VERSION
	.align		4
        /*0000*/ 	.byte	0x04, 0x37
        /*0002*/ 	.short	(.L_21 - .L_20)
.L_20:
        /*0004*/ 	.word	0x00000082


	//----- nvinfo : EIATTR_KPARAM_INFO
	.align		4
.L_21:
        /*0008*/ 	.byte	0x04, 0x17
        /*000a*/ 	.short	(.L_23 - .L_22)
.L_22:
        /*000c*/ 	.word	0x00000000
        /*0010*/ 	.short	0x0000
        /*0012*/ 	.short	0x0070
        /*0014*/ 	.byte	0x00, 0xf0, 0x01, 0x10


	//----- nvinfo : EIATTR_SPARSE_MMA_MASK
	.align		4
.L_23:
        /*0018*/ 	.byte	0x03, 0x50
        /*001a*/ 	.short	0x0000


	//----- nvinfo : EIATTR_MAXREG_COUNT
	.align		4
        /*001c*/ 	.byte	0x03, 0x1b
        /*001e*/ 	.short	0x00a8


	//----- nvinfo : EIATTR_NUM_BARRIERS
	.align		4
        /*0020*/ 	.byte	0x02, 0x4c
        /*0022*/ 	.byte	0x01
	.zero		1


	//----- nvinfo : EIATTR_EXTERNS
	.align		4
        /*0024*/ 	.byte	0x04, 0x0f
        /*0026*/ 	.short	(.L_25 - .L_24)


	//   ....[0]....
	.align		4
.L_24:
        /*0028*/ 	.word	index@(__assertfail)


	//----- nvinfo : EIATTR_MERCURY_ISA_VERSION
	.align		4
.L_25:
        /*002c*/ 	.byte	0x03, 0x5f
        /*002e*/ 	.short	0x0101


	//----- nvinfo : EIATTR_INT_WARP_WIDE_INSTR_OFFSETS
	.align		4
        /*0030*/ 	.byte	0x04, 0x31
        /*0032*/ 	.short	(.L_27 - .L_26)


	//   ....[0]....
.L_26:
        /*0034*/ 	.word	0x00000550


	//   ....[1]....
        /*0038*/ 	.word	0x00000590


	//   ....[2]....
        /*003c*/ 	.word	0x00000620


	//   ....[3]....
        /*0040*/ 	.word	0x00000650


	//   ....[4]....
        /*0044*/ 	.word	0x00000690


	//   ....[5]....
        /*0048*/ 	.word	0x000006a0


	//   ....[6]....
        /*004c*/ 	.word	0x00000760


	//   ....[7]....
        /*0050*/ 	.word	0x000007c0


	//   ....[8]....
        /*0054*/ 	.word	0x00002500


	//----- nvinfo : EIATTR_COOP_GROUP_MASK_REGIDS
	.align		4
.L_27:
        /*0058*/ 	.byte	0x04, 0x29
        /*005a*/ 	.short	(.L_29 - .L_28)


	//   ....[0]....
.L_28:
        /*005c*/ 	.word	0xffffffff


	//   ....[1]....
        /*0060*/ 	.word	0xffffffff


	//   ....[2]....
        /*0064*/ 	.word	0xffffffff


	//   ....[3]....
        /*0068*/ 	.word	0xffffffff


	//   ....[4]....
        /*006c*/ 	.word	0xffffffff


	//   ....[5]....
        /*0070*/ 	.word	0xffffffff


	//   ....[6]....
        /*0074*/ 	.word	0xffffffff


	//----- nvinfo : EIATTR_COOP_GROUP_INSTR_OFFSETS
	.align		4
.L_29:
        /*0078*/ 	.byte	0x04, 0x28
        /*007a*/ 	.short	(.L_31 - .L_30)


	//   ....[0]....
.L_30:
        /*007c*/ 	.word	0x00000060


	//   ....[1]....
        /*0080*/ 	.word	0x00000080


	//   ....[2]....
        /*0084*/ 	.word	0x00000180


	//   ....[3]....
        /*0088*/ 	.word	0x00000370


	//   ....[4]....
        /*008c*/ 	.word	0x000003b0


	//   ....[5]....
        /*0090*/ 	.word	0x000004a0


	//   ....[6]....
        /*0094*/ 	.word	0x000008d0


	//----- nvinfo : EIATTR_REG_RECONFIG
	.align		4
.L_31:
        /*0098*/ 	.byte	0x01, 0x54
	.zero		2


	//----- nvinfo : EIATTR_SYSCALL_OFFSETS
	.align		4
        /*009c*/ 	.byte	0x04, 0x46
        /*009e*/ 	.short	(.L_33 - .L_32)


	//   ....[0]....
.L_32:
        /*00a0*/ 	.word	0x00001820


	//----- nvinfo : EIATTR_MBARRIER_INSTR_OFFSETS
	.align		4
.L_33:
        /*00a4*/ 	.byte	0x04, 0x39
        /*00a6*/ 	.short	(.L_35 - .L_34)


	//   ....[0]....
.L_34:
        /*00a8*/ 	.word	0x00000320
        /*00ac*/ 	.word	0x000000ff
        /*00b0*/ 	.word	0x00000000
        /*00b4*/ 	.short	0x0100
        /*00b6*/ 	.byte	0x07
	.zero		1


	//   ....[1]....
        /*00b8*/ 	.word	0x00000330
        /*00bc*/ 	.word	0x000000ff
        /*00c0*/ 	.word	0x00000010
        /*00c4*/ 	.short	0x0100
        /*00c6*/ 	.byte	0x07
	.zero		1


	//   ....[2]....
        /*00c8*/ 	.word	0x00000340
        /*00cc*/ 	.word	0x000000ff
        /*00d0*/ 	.word	0x00000008
        /*00d4*/ 	.short	0x0100
        /*00d6*/ 	.byte	0x07
	.zero		1


	//   ....[3]....
        /*00d8*/ 	.word	0x00000350
        /*00dc*/ 	.word	0x000000ff
        /*00e0*/ 	.word	0x00000018
        /*00e4*/ 	.short	0x0100
        /*00e6*/ 	.byte	0x07
	.zero		1


	//   ....[4]....
        /*00e8*/ 	.word	0x000007a0
        /*00ec*/ 	.word	0x000000ff
        /*00f0*/ 	.word	0x00000050
        /*00f4*/ 	.short	0x0100
        /*00f6*/ 	.byte	0x0d
	.zero		1


	//   ....[5]....
        /*00f8*/ 	.word	0x000007e0
        /*00fc*/ 	.word	0x000000ff
        /*0100*/ 	.word	0x00000058
        /*0104*/ 	.short	0x0100
        /*0106*/ 	.byte	0x0d
	.zero		1


	//   ....[6]....
        /*0108*/ 	.word	0x00000810
        /*010c*/ 	.word	0x000000ff
        /*0110*/ 	.word	0x00000030
        /*0114*/ 	.short	0x0100
        /*0116*/ 	.byte	0x10
	.zero		1


	//   ....[7]....
        /*0118*/ 	.word	0x00000860
        /*011c*/ 	.word	0x000000ff
        /*0120*/ 	.word	0x00000038
        /*0124*/ 	.short	0x0100
        /*0126*/ 	.byte	0x10
	.zero		1


	//   ....[8]....
        /*0128*/ 	.word	0x00000870
        /*012c*/ 	.word	0x000000ff
        /*0130*/ 	.word	0x00000040
        /*0134*/ 	.short	0x0100
        /*0136*/ 	.byte	0x10
	.zero		1


	//   ....[9]....
        /*0138*/ 	.word	0x00000880
        /*013c*/ 	.word	0x000000ff
        /*0140*/ 	.word	0x00000048
        /*0144*/ 	.short	0x0100
        /*0146*/ 	.byte	0x10
	.zero		1


	//   ....[10]....
        /*0148*/ 	.word	0x00001700
        /*014c*/ 	.word	0x0000009c
        /*0150*/ 	.word	0x00000000
        /*0154*/ 	.short	0x010a
        /*0156*/ 	.byte	0x2d
	.zero		1


	//   ....[11]....
        /*0158*/ 	.word	0x000018b0
        /*015c*/ 	.word	0x00000003
        /*0160*/ 	.word	0x00000000
        /*0164*/ 	.short	0x010a
        /*0166*/ 	.byte	0x3f
	.zero		1


	//   ....[12]....
        /*0168*/ 	.word	0x00001910
        /*016c*/ 	.word	0x00000003
        /*0170*/ 	.word	0x00000000
        /*0174*/ 	.short	0x010a
        /*0176*/ 	.byte	0x3f
	.zero		1


	//   ....[13]....
        /*0178*/ 	.word	0x00001ea0
        /*017c*/ 	.word	0x000000ff
        /*0180*/ 	.word	0x00000000
        /*0184*/ 	.short	0x010a
        /*0186*/ 	.byte	0x07
	.zero		1


	//   ....[14]....
        /*0188*/ 	.word	0x00001ee0
        /*018c*/ 	.word	0x000000ff
        /*0190*/ 	.word	0x00000000
        /*0194*/ 	.short	0x010a
        /*0196*/ 	.byte	0x07
	.zero		1


	//   ....[15]....
        /*0198*/ 	.word	0x00002380
        /*019c*/ 	.word	0x00000005
        /*01a0*/ 	.word	0x00000000
        /*01a4*/ 	.short	0x0101
        /*01a6*/ 	.byte	0x3f
	.zero		1


	//   ....[16]....
        /*01a8*/ 	.word	0x00002480
        /*01ac*/ 	.word	0x0000009d
        /*01b0*/ 	.word	0x00000000
        /*01b4*/ 	.short	0x0101
        /*01b6*/ 	.byte	0x2e
	.zero		1


	//   ....[17]....
        /*01b8*/ 	.word	0x00002580
        /*01bc*/ 	.word	0x00000003
        /*01c0*/ 	.word	0x00000000
        /*01c4*/ 	.short	0x0101
        /*01c6*/ 	.byte	0x3f
	.zero		1


	//   ....[18]....
        /*01c8*/ 	.word	0x00002640
        /*01cc*/ 	.word	0x0000009c
        /*01d0*/ 	.word	0x00000010
        /*01d4*/ 	.short	0x010a
        /*01d6*/ 	.byte	0x2d
	.zero		1


	//   ....[19]....
        /*01d8*/ 	.word	0x0000a400
        /*01dc*/ 	.word	0x0000009f
        /*01e0*/ 	.word	0x00000000
        /*01e4*/ 	.short	0x0101
        /*01e6*/ 	.byte	0x2e
	.zero		1


	//   ....[20]....
        /*01e8*/ 	.word	0x0000ae20
        /*01ec*/ 	.word	0x0000000c
        /*01f0*/ 	.word	0x00000010
        /*01f4*/ 	.short	0x010a
        /*01f6*/ 	.byte	0x3f
	.zero		1


	//   ....[21]....
        /*01f8*/ 	.word	0x0000b320
        /*01fc*/ 	.word	0x00000004
        /*0200*/ 	.word	0x00000058
        /*0204*/ 	.short	0x0101
        /*0206*/ 	.byte	0x3f
	.zero		1


	//   ....[22]....
        /*0208*/ 	.word	0x0000ba30
        /*020c*/ 	.word	0x00000007
        /*0210*/ 	.word	0x00000000
        /*0214*/ 	.short	0x010a
        /*0216*/ 	.byte	0x3f
	.zero		1


	//   ....[23]....
        /*0218*/ 	.word	0x0000bab0
        /*021c*/ 	.word	0x00000003
        /*0220*/ 	.word	0x00000000
        /*0224*/ 	.short	0x010a
        /*0226*/ 	.byte	0x3f
	.zero		1


	//   ....[24]....
        /*0228*/ 	.word	0x0000bb10
        /*022c*/ 	.word	0x0000009e
        /*0230*/ 	.word	0x00000000
        /*0234*/ 	.short	0x010a
        /*0236*/ 	.byte	0x3f
	.zero		1


	//   ....[25]....
        /*0238*/ 	.word	0x0000bb60
        /*023c*/ 	.word	0x00000003
        /*0240*/ 	.word	0x00000000
        /*0244*/ 	.short	0x010a
        /*0246*/ 	.byte	0x3f
	.zero		1


	//   ....[26]....
        /*0248*/ 	.word	0x0000bbc0
        /*024c*/ 	.word	0x00000005
        /*0250*/ 	.word	0x00000000
        /*0254*/ 	.short	0x010a
        /*0256*/ 	.byte	0x3f
	.zero		1


	//   ....[27]....
        /*0258*/ 	.word	0x0000bc10
        /*025c*/ 	.word	0x0000009e
        /*0260*/ 	.word	0x00000010
        /*0264*/ 	.short	0x010a
        /*0266*/ 	.byte	0x3f
	.zero		1


	//   ....[28]....
        /*0268*/ 	.word	0x0000bce0
        /*026c*/ 	.word	0x0000000c
        /*0270*/ 	.word	0x00000010
        /*0274*/ 	.short	0x010a
        /*0276*/ 	.byte	0x3f
	.zero		1


	//   ....[29]....
        /*0278*/ 	.word	0x0000bdb0
        /*027c*/ 	.word	0x00000007
        /*0280*/ 	.word	0x00000000
        /*0284*/ 	.short	0x010a
        /*0286*/ 	.byte	0x3f
	.zero		1


	//----- nvinfo : EIATTR_NUM_MBARRIERS
	.align		4
.L_35:
        /*0288*/ 	.byte	0x03, 0x38
        /*028a*/ 	.short	0x000a


	//----- nvinfo : EIATTR_EXIT_INSTR_OFFSETS
	.align		4
        /*028c*/ 	.byte	0x04, 0x1c
        /*028e*/ 	.short	(.L_37 - .L_36)


	//   ....[0]....
.L_36:
        /*0290*/ 	.word	0x000013e0


	//   ....[1]....
        /*0294*/ 	.word	0x00001440


	//   ....[2]....
        /*0298*/ 	.word	0x0000ab10


	//   ....[3]....
        /*029c*/ 	.word	0x0000ab40


	//   ....[4]....
        /*02a0*/ 	.word	0x0000bb00


	//----- nvinfo : EIATTR_MAX_THREADS
	.align		4
.L_37:
        /*02a4*/ 	.byte	0x04, 0x05
        /*02a6*/ 	.short	(.L_39 - .L_38)
.L_38:
        /*02a8*/ 	.word	0x00000180
        /*02ac*/ 	.word	0x00000001
        /*02b0*/ 	.word	0x00000001


	//----- nvinfo : EIATTR_CRS_STACK_SIZE
	.align		4
.L_39:
        /*02b4*/ 	.byte	0x04, 0x1e
        /*02b6*/ 	.short	(.L_41 - .L_40)
.L_40:
        /*02b8*/ 	.word	0x00000000


	//----- nvinfo : EIATTR_CBANK_PARAM_SIZE
	.align		4
.L_41:
        /*02bc*/ 	.byte	0x03, 0x19
        /*02be*/ 	.short	0x0470


	//----- nvinfo : EIATTR_PARAM_CBANK
	.align		4
        /*02c0*/ 	.byte	0x04, 0x0a
        /*02c2*/ 	.short	(.L_43 - .L_42)
	.align		4
.L_42:
        /*02c4*/ 	.word	index@(.nv.constant0._ZN7cutlass13device_kernelINS_4gemm6kernel13GemmUniversalIN4cute5tupleIJiiiiEEENS1_10collective13CollectiveMmaINS1_34MainloopSm90TmaGmmaWarpSpecializedILi2ENS5_IJNS4_1CILi1EEENSA_ILi2EEESB_EEENS1_32KernelTmaWarpSpecializedPingpongEEENS5_IJNSA_ILi64EEENSA_ILi256EEENSA_ILi128EEEEEENS_10bfloat16_tENS5_IJlSB_lEEESK_SL_NS4_8TiledMMAINS4_8MMA_AtomIJNS4_4SM904GMMA28MMA_64x256x16_F32BF16BF16_SSILNSP_5MajorE0ELSR_0ELNSP_7ScaleInE1ELSS_1EEEEEENS4_6LayoutINS5_IJSB_SB_SB_EEENS5_IJNSA_ILi0EEESX_SX_EEEEENS5_IJNS4_10UnderscoreES10_S10_EEEEENS4_23SM90_TMA_LOAD_MULTICASTENS4_14ComposedLayoutINS4_7SwizzleILi3ELi4ELi3EEENS4_18smem_ptr_flag_bitsILi16EEENSV_INS5_IJNSA_ILi8EEESG_EEENS5_IJSG_SB_EEEEEEEvNS4_8identityENS4_13SM90_TMA_LOADES1D_vS1E_EENS_8epilogue10collective6detail29Sm90TmaWarpSpecializedAdapterINS1I_15DefaultEpilogueISK_SL_SL_NS1H_6thread17LinearCombinationISK_Li1EffLNS1M_9ScaleType4KindE0ELNS_15FloatRoundStyleE2ESK_EENS1_15EpilogueDefaultEEEEEvvEEEEvNT_6ParamsE)
        /*02c8*/ 	.short	0x0210
        /*02ca*/ 	.short	0x0470


	//----- nvinfo : EIATTR_SW_WAR
	.align		4
.L_43:
        /*02cc*/ 	.byte	0x04, 0x36
        /*02ce*/ 	.short	(.L_45 - .L_44)
.L_44:
        /*02d0*/ 	.word	0x00000008
.L_45:


//--------------------- .nv.callgraph             --------------------------
	.section	.nv.callgraph,"",@"SHT_CUDA_CALLGRAPH"
	.align	4
	.sectionentsize	8
	.align		4
        /*0000*/ 	.word	0x00000000
	.align		4
        /*0004*/ 	.word	0xffffffff
	.align		4
        /*0008*/ 	.word	index@(_ZN7cutlass13device_kernelINS_4gemm6kernel13GemmUniversalIN4cute5tupleIJiiiiEEENS1_10collective13CollectiveMmaINS1_34MainloopSm90TmaGmmaWarpSpecializedILi2ENS5_IJNS4_1CILi1EEENSA_ILi2EEESB_EEENS1_32KernelTmaWarpSpecializedPingpongEEENS5_IJNSA_ILi64EEENSA_ILi256EEENSA_ILi128EEEEEENS_10bfloat16_tENS5_IJlSB_lEEESK_SL_NS4_8TiledMMAINS4_8MMA_AtomIJNS4_4SM904GMMA28MMA_64x256x16_F32BF16BF16_SSILNSP_5MajorE0ELSR_0ELNSP_7ScaleInE1ELSS_1EEEEEENS4_6LayoutINS5_IJSB_SB_SB_EEENS5_IJNSA_ILi0EEESX_SX_EEEEENS5_IJNS4_10UnderscoreES10_S10_EEEEENS4_23SM90_TMA_LOAD_MULTICASTENS4_14ComposedLayoutINS4_7SwizzleILi3ELi4ELi3EEENS4_18smem_ptr_flag_bitsILi16EEENSV_INS5_IJNSA_ILi8EEESG_EEENS5_IJSG_SB_EEEEEEEvNS4_8identityENS4_13SM90_TMA_LOADES1D_vS1E_EENS_8epilogue10collective6detail29Sm90TmaWarpSpecializedAdapterINS1I_15DefaultEpilogueISK_SL_SL_NS1H_6thread17LinearCombinationISK_Li1EffLNS1M_9ScaleType4KindE0ELNS_15FloatRoundStyleE2ESK_EENS1_15EpilogueDefaultEEEEEvvEEEEvNT_6ParamsE)
	.align		4
        /*000c*/ 	.word	index@(__assertfail)
	.align		4
        /*0010*/ 	.word	0x00000000
	.align		4
        /*0014*/ 	.word	0xfffffffe
	.align		4
        /*0018*/ 	.word	0x00000000
	.align		4
        /*001c*/ 	.word	0xfffffffd
	.align		4
        /*0020*/ 	.word	0x00000000
	.align		4
        /*0024*/ 	.word	0xfffffffc


//--------------------- .nv.constant4             --------------------------
	.section	.nv.constant4,"a",@progbits
	.align	8
	.align		8
.nv.constant4:
        /*0000*/ 	.dword	__assertfail
	.align		8
        /*0008*/ 	.dword	__unnamed_1
	.align		8
        /*0010*/ 	.dword	_ZN39_INTERNAL_3fe54b39_4_k_cu_d705bd0e_26114cuda3std3__45__cpo5beginE
	.align		8
        /*0018*/ 	.dword	_ZN39_INTERNAL_3fe54b39_4_k_cu_d705bd0e_26114cuda3std3__45__cpo3endE
	.align		8
        /*0020*/ 	.dword	_ZN39_INTERNAL_3fe54b39_4_k_cu_d705bd0e_26114cuda3std3__45__cpo6cbeginE
	.align		8
        /*0028*/ 	.dword	_ZN39_INTERNAL_3fe54b39_4_k_cu_d705bd0e_26114cuda3std3__45__cpo4cendE
	.align		8
        /*0030*/ 	.dword	_ZN39_INTERNAL_3fe54b39_4_k_cu_d705bd0e_26114cuda3std3__441_GLOBAL__N__3fe54b39_4_k_cu_d705bd0e_26116ignoreE
	.align		8
        /*0038*/ 	.dword	_ZN39_INTERNAL_3fe54b39_4_k_cu_d705bd0e_26114cuda3std3__419piecewise_constructE
	.align		8
        /*0040*/ 	.dword	_ZN39_INTERNAL_3fe54b39_4_k_cu_d705bd0e_26114cuda3std3__48in_placeE
	.align		8
        /*0048*/ 	.dword	_ZN39_INTERNAL_3fe54b39_4_k_cu_d705bd0e_26114cuda3std6ranges3__45__cpo4swapE
	.align		8
        /*0050*/ 	.dword	_ZN39_INTERNAL_3fe54b39_4_k_cu_d705bd0e_26114cuda3std6ranges3__45__cpo9iter_moveE
	.align		8
        /*0058*/ 	.dword	_ZN39_INTERNAL_3fe54b39_4_k_cu_d705bd0e_26114cute7productE
	.align		8
        /*0060*/ 	.dword	_ZN39_INTERNAL_3fe54b39_4_k_cu_d705bd0e_26114cute1_E
	.align		8
        /*0068*/ 	.dword	$str$22
	.align		8
        /*0070*/ 	.dword	$str$23


//--------------------- .text._ZN7cutlass13device_kernelINS_4gemm6kernel13GemmUniversalIN4cute5tupleIJiiiiEEENS1_10collective13CollectiveMmaINS1_34MainloopSm90TmaGmmaWarpSpecializedILi2ENS5_IJNS4_1CILi1EEENSA_ILi2EEESB_EEENS1_32KernelTmaWarpSpecializedPingpongEEENS5_IJNSA_ILi64EEENSA_ILi256EEENSA_ILi128EEEEEENS_10bfloat16_tENS5_IJlSB_lEEESK_SL_NS4_8TiledMMAINS4_8MMA_AtomIJNS4_4SM904GMMA28MMA_64x256x16_F32BF16BF16_SSILNSP_5MajorE0ELSR_0ELNSP_7ScaleInE1ELSS_1EEEEEENS4_6LayoutINS5_IJSB_SB_SB_EEENS5_IJNSA_ILi0EEESX_SX_EEEEENS5_IJNS4_10UnderscoreES10_S10_EEEEENS4_23SM90_TMA_LOAD_MULTICASTENS4_14ComposedLayoutINS4_7SwizzleILi3ELi4ELi3EEENS4_18smem_ptr_flag_bitsILi16EEENSV_INS5_IJNSA_ILi8EEESG_EEENS5_IJSG_SB_EEEEEEEvNS4_8identityENS4_13SM90_TMA_LOADES1D_vS1E_EENS_8epilogue10collective6detail29Sm90TmaWarpSpecializedAdapterINS1I_15DefaultEpilogueISK_SL_SL_NS1H_6thread17LinearCombinationISK_Li1EffLNS1M_9ScaleType4KindE0ELNS_15FloatRoundStyleE2ESK_EENS1_15EpilogueDefaultEEEEEvvEEEEvNT_6ParamsE --------------------------
	.section	.text._ZN7cutlass13device_kernelINS_4gemm6kernel13GemmUniversalIN4cute5tupleIJiiiiEEENS1_10collective13CollectiveMmaINS1_34MainloopSm90TmaGmmaWarpSpecializedILi2ENS5_IJNS4_1CILi1EEENSA_ILi2EEESB_EEENS1_32KernelTmaWarpSpecializedPingpongEEENS5_IJNSA_ILi64EEENSA_ILi256EEENSA_ILi128EEEEEENS_10bfloat16_tENS5_IJlSB_lEEESK_SL_NS4_8TiledMMAINS4_8MMA_AtomIJNS4_4SM904GMMA28MMA_64x256x16_F32BF16BF16_SSILNSP_5MajorE0ELSR_0ELNSP_7ScaleInE1ELSS_1EEEEEENS4_6LayoutINS5_IJSB_SB_SB_EEENS5_IJNSA_ILi0EEESX_SX_EEEEENS5_IJNS4_10UnderscoreES10_S10_EEEEENS4_23SM90_TMA_LOAD_MULTICASTENS4_14ComposedLayoutINS4_7SwizzleILi3ELi4ELi3EEENS4_18smem_ptr_flag_bitsILi16EEENSV_INS5_IJNSA_ILi8EEESG_EEENS5_IJSG_SB_EEEEEEEvNS4_8identityENS4_13SM90_TMA_LOADES1D_vS1E_EENS_8epilogue10collective6detail29Sm90TmaWarpSpecializedAdapterINS1I_15DefaultEpilogueISK_SL_SL_NS1H_6thread17LinearCombinationISK_Li1EffLNS1M_9ScaleType4KindE0ELNS_15FloatRoundStyleE2ESK_EENS1_15EpilogueDefaultEEEEEvvEEEEvNT_6ParamsE,"ax",@progbits
	.align	128
.text._ZN7cutlass13device_kernelINS_4gemm6kernel13GemmUniversalIN4cute5tupleIJiiiiEEENS1_10collective13CollectiveMmaINS1_34MainloopSm90TmaGmmaWarpSpecializedILi2ENS5_IJNS4_1CILi1EEENSA_ILi2EEESB_EEENS1_32KernelTmaWarpSpecializedPingpongEEENS5_IJNSA_ILi64EEENSA_ILi256EEENSA_ILi128EEEEEENS_10bfloat16_tENS5_IJlSB_lEEESK_SL_NS4_8TiledMMAINS4_8MMA_AtomIJNS4_4SM904GMMA28MMA_64x256x16_F32BF16BF16_SSILNSP_5MajorE0ELSR_0ELNSP_7ScaleInE1ELSS_1EEEEEENS4_6LayoutINS5_IJSB_SB_SB_EEENS5_IJNSA_ILi0EEESX_SX_EEEEENS5_IJNS4_10UnderscoreES10_S10_EEEEENS4_23SM90_TMA_LOAD_MULTICASTENS4_14ComposedLayoutINS4_7SwizzleILi3ELi4ELi3EEENS4_18smem_ptr_flag_bitsILi16EEENSV_INS5_IJNSA_ILi8EEESG_EEENS5_IJSG_SB_EEEEEEEvNS4_8identityENS4_13SM90_TMA_LOADES1D_vS1E_EENS_8epilogue10collective6detail29Sm90TmaWarpSpecializedAdapterINS1I_15DefaultEpilogueISK_SL_SL_NS1H_6thread17LinearCombinationISK_Li1EffLNS1M_9ScaleType4KindE0ELNS_15FloatRoundStyleE2ESK_EENS1_15EpilogueDefaultEEEEEvvEEEEvNT_6ParamsE:
        .type           _ZN7cutlass13device_kernelINS_4gemm6kernel13GemmUniversalIN4cute5tupleIJiiiiEEENS1_10collective13CollectiveMmaINS1_34MainloopSm90TmaGmmaWarpSpecializedILi2ENS5_IJNS4_1CILi1EEENSA_ILi2EEESB_EEENS1_32KernelTmaWarpSpecializedPingpongEEENS5_IJNSA_ILi64EEENSA_ILi256EEENSA_ILi128EEEEEENS_10bfloat16_tENS5_IJlSB_lEEESK_SL_NS4_8TiledMMAINS4_8MMA_AtomIJNS4_4SM904GMMA28MMA_64x256x16_F32BF16BF16_SSILNSP_5MajorE0ELSR_0ELNSP_7ScaleInE1ELSS_1EEEEEENS4_6LayoutINS5_IJSB_SB_SB_EEENS5_IJNSA_ILi0EEESX_SX_EEEEENS5_IJNS4_10UnderscoreES10_S10_EEEEENS4_23SM90_TMA_LOAD_MULTICASTENS4_14ComposedLayoutINS4_7SwizzleILi3ELi4ELi3EEENS4_18smem_ptr_flag_bitsILi16EEENSV_INS5_IJNSA_ILi8EEESG_EEENS5_IJSG_SB_EEEEEEEvNS4_8identityENS4_13SM90_TMA_LOADES1D_vS1E_EENS_8epilogue10collective6detail29Sm90TmaWarpSpecializedAdapterINS1I_15DefaultEpilogueISK_SL_SL_NS1H_6thread17LinearCombinationISK_Li1EffLNS1M_9ScaleType4KindE0ELNS_15FloatRoundStyleE2ESK_EENS1_15EpilogueDefaultEEEEEvvEEEEvNT_6ParamsE,@function
        .size           _ZN7cutlass13device_kernelINS_4gemm6kernel13GemmUniversalIN4cute5tupleIJiiiiEEENS1_10collective13CollectiveMmaINS1_34MainloopSm90TmaGmmaWarpSpecializedILi2ENS5_IJNS4_1CILi1EEENSA_ILi2EEESB_EEENS1_32KernelTmaWarpSpecializedPingpongEEENS5_IJNSA_ILi64EEENSA_ILi256EEENSA_ILi128EEEEEENS_10bfloat16_tENS5_IJlSB_lEEESK_SL_NS4_8TiledMMAINS4_8MMA_AtomIJNS4_4SM904GMMA28MMA_64x256x16_F32BF16BF16_SSILNSP_5MajorE0ELSR_0ELNSP_7ScaleInE1ELSS_1EEEEEENS4_6LayoutINS5_IJSB_SB_SB_EEENS5_IJNSA_ILi0EEESX_SX_EEEEENS5_IJNS4_10UnderscoreES10_S10_EEEEENS4_23SM90_TMA_LOAD_MULTICASTENS4_14ComposedLayoutINS4_7SwizzleILi3ELi4ELi3EEENS4_18smem_ptr_flag_bitsILi16EEENSV_INS5_IJNSA_ILi8EEESG_EEENS5_IJSG_SB_EEEEEEEvNS4_8identityENS4_13SM90_TMA_LOADES1D_vS1E_EENS_8epilogue10collective6detail29Sm90TmaWarpSpecializedAdapterINS1I_15DefaultEpilogueISK_SL_SL_NS1H_6thread17LinearCombinationISK_Li1EffLNS1M_9ScaleType4KindE0ELNS_15FloatRoundStyleE2ESK_EENS1_15EpilogueDefaultEEEEEvvEEEEvNT_6ParamsE,(.L_x_324 - _ZN7cutlass13device_kernelINS_4gemm6kernel13GemmUniversalIN4cute5tupleIJiiiiEEENS1_10collective13CollectiveMmaINS1_34MainloopSm90TmaGmmaWarpSpecializedILi2ENS5_IJNS4_1CILi1EEENSA_ILi2EEESB_EEENS1_32KernelTmaWarpSpecializedPingpongEEENS5_IJNSA_ILi64EEENSA_ILi256EEENSA_ILi128EEEEEENS_10bfloat16_tENS5_IJlSB_lEEESK_SL_NS4_8TiledMMAINS4_8MMA_AtomIJNS4_4SM904GMMA28MMA_64x256x16_F32BF16BF16_SSILNSP_5MajorE0ELSR_0ELNSP_7ScaleInE1ELSS_1EEEEEENS4_6LayoutINS5_IJSB_SB_SB_EEENS5_IJNSA_ILi0EEESX_SX_EEEEENS5_IJNS4_10UnderscoreES10_S10_EEEEENS4_23SM90_TMA_LOAD_MULTICASTENS4_14ComposedLayoutINS4_7SwizzleILi3ELi4ELi3EEENS4_18smem_ptr_flag_bitsILi16EEENSV_INS5_IJNSA_ILi8EEESG_EEENS5_IJSG_SB_EEEEEEEvNS4_8identityENS4_13SM90_TMA_LOADES1D_vS1E_EENS_8epilogue10collective6detail29Sm90TmaWarpSpecializedAdapterINS1I_15DefaultEpilogueISK_SL_SL_NS1H_6thread17LinearCombinationISK_Li1EffLNS1M_9ScaleType4KindE0ELNS_15FloatRoundStyleE2ESK_EENS1_15EpilogueDefaultEEEEEvvEEEEvNT_6ParamsE)
        .other          _ZN7cutlass13device_kernelINS_4gemm6kernel13GemmUniversalIN4cute5tupleIJiiiiEEENS1_10collective13CollectiveMmaINS1_34MainloopSm90TmaGmmaWarpSpecializedILi2ENS5_IJNS4_1CILi1EEENSA_ILi2EEESB_EEENS1_32KernelTmaWarpSpecializedPingpongEEENS5_IJNSA_ILi64EEENSA_ILi256EEENSA_ILi128EEEEEENS_10bfloat16_tENS5_IJlSB_lEEESK_SL_NS4_8TiledMMAINS4_8MMA_AtomIJNS4_4SM904GMMA28MMA_64x256x16_F32BF16BF16_SSILNSP_5MajorE0ELSR_0ELNSP_7ScaleInE1ELSS_1EEEEEENS4_6LayoutINS5_IJSB_SB_SB_EEENS5_IJNSA_ILi0EEESX_SX_EEEEENS5_IJNS4_10UnderscoreES10_S10_EEEEENS4_23SM90_TMA_LOAD_MULTICASTENS4_14ComposedLayoutINS4_7SwizzleILi3ELi4ELi3EEENS4_18smem_ptr_flag_bitsILi16EEENSV_INS5_IJNSA_ILi8EEESG_EEENS5_IJSG_SB_EEEEEEEvNS4_8identityENS4_13SM90_TMA_LOADES1D_vS1E_EENS_8epilogue10collective6detail29Sm90TmaWarpSpecializedAdapterINS1I_15DefaultEpilogueISK_SL_SL_NS1H_6thread17LinearCombinationISK_Li1EffLNS1M_9ScaleType4KindE0ELNS_15FloatRoundStyleE2ESK_EENS1_15EpilogueDefaultEEEEEvvEEEEvNT_6ParamsE,@"STO_CUDA_ENTRY STV_DEFAULT"
_ZN7cutlass13device_kernelINS_4gemm6kernel13GemmUniversalIN4cute5tupleIJiiiiEEENS1_10collective13CollectiveMmaINS1_34MainloopSm90TmaGmmaWarpSpecializedILi2ENS5_IJNS4_1CILi1EEENSA_ILi2EEESB_EEENS1_32KernelTmaWarpSpecializedPingpongEEENS5_IJNSA_ILi64EEENSA_ILi256EEENSA_ILi128EEEEEENS_10bfloat16_tENS5_IJlSB_lEEESK_SL_NS4_8TiledMMAINS4_8MMA_AtomIJNS4_4SM904GMMA28MMA_64x256x16_F32BF16BF16_SSILNSP_5MajorE0ELSR_0ELNSP_7ScaleInE1ELSS_1EEEEEENS4_6LayoutINS5_IJSB_SB_SB_EEENS5_IJNSA_ILi0EEESX_SX_EEEEENS5_IJNS4_10UnderscoreES10_S10_EEEEENS4_23SM90_TMA_LOAD_MULTICASTENS4_14ComposedLayoutINS4_7SwizzleILi3ELi4ELi3EEENS4_18smem_ptr_flag_bitsILi16EEENSV_INS5_IJNSA_ILi8EEESG_EEENS5_IJSG_SB_EEEEEEEvNS4_8identityENS4_13SM90_TMA_LOADES1D_vS1E_EENS_8epilogue10collective6detail29Sm90TmaWarpSpecializedAdapterINS1I_15DefaultEpilogueISK_SL_SL_NS1H_6thread17LinearCombinationISK_Li1EffLNS1M_9ScaleType4KindE0ELNS_15FloatRoundStyleE2ESK_EENS1_15EpilogueDefaultEEEEEvvEEEEvNT_6ParamsE:
[----:B------:R-:W0:Y:S01]  /*0000*/  LDC R1, c[0x0][0x28] ;  /* 0x00000a00ff017b82 */ /* 0x000e220000000800 */
[----:B------:R-:W1:Y:S01]  /*0010*/  S2R R3, SR_TID.X ;  /* 0x0000000000037919 */ /* 0x000e620000002100 */
[----:B------:R-:W-:Y:S01]  /*0020*/  ELECT P0, URZ, PT ;  /* 0x00000000003f782f */ /* 0x000fe20003800000 */
[----:B------:R-:W-:Y:S01]  /*0030*/  BSSY B0, `(.L_x_0) ;  /* 0x0000014000007945 */ /* 0x000fe20003800000 */
[--C-:B-1----:R-:W-:Y:S02]  /*0040*/  SHF.R.U32.HI R0, RZ, 0x5, R3.reuse ;  /* 0x00000005ff007819 */ /* 0x102fe40000011603 */
[----:B------:R-:W-:-:S03]  /*0050*/  SHF.R.U32.HI R5, RZ, 0x7, R3 ;  /* 0x00000007ff057819 */ /* 0x000fc60000011603 */
[----:B------:R-:W1:Y:S02]  /*0060*/  SHFL.IDX PT, R2, R0, RZ, 0x1f ;  /* 0x00001fff00027589 */ /* 0x000e6400000e0000 */
[----:B-1----:R-:W-:Y:S02]  /*0070*/  R2UR UR6, R2 ;  /* 0x00000000020672ca */ /* 0x002fe400000e0000 */
[----:B------:R1:W2:Y:S11]  /*0080*/  SHFL.IDX PT, R2, R5, RZ, 0x1f ;  /* 0x00001fff05027589 */ /* 0x0002b600000e0000 */
[----:B------:R-:W-:-:S02]  /*0090*/  USHF.R.S32.HI UR4, URZ, 0x1f, UR6 ;  /* 0x0000001f3f047899 */ /* 0x000fc40008011406 */
[----:B------:R-:W-:Y:S02]  /*00a0*/  ISETP.NE.OR P0, PT, RZ, UR6, !P0 ;  /* 0x00000006ff007c0c */ /* 0x000fe4000c705670 */
[----:B------:R-:W-:-:S04]  /*00b0*/  ULEA.HI UR4, UR4, UR6, URZ, 0x2 ;  /* 0x0000000604047291 */ /* 0x000fc8000f8f103f */
[----:B------:R-:W-:-:S04]  /*00c0*/  ULOP3.LUT UR4, UR4, 0xfffffffc, URZ, 0xc0, !UPT ;  /* 0xfffffffc04047892 */ /* 0x000fc8000f8ec03f */
[----:B------:R-:W-:-:S03]  /*00d0*/  UIADD3 UR6, UR6, -UR4, URZ ;  /* 0x8000000406067290 */ /* 0x000fc6000fffe03f */
[----:B012---:R-:W-:Y:S09]  /*00e0*/  @P0 BRA `(.L_x_1) ;  /* 0x0000000000200947 */ /* 0x007ff20003800000 */
[----:B------:R-:W-:Y:S02]  /*00f0*/  ULDC.64 UR4, c[0x0][0x198] ;  /* 0x0000660000047ab9 */ /* 0x000fe40000000a00 */
[----:B------:R-:W-:Y:S02]  /*0100*/  UIADD3 UR8, UP0, UR4, 0xf0, URZ ;  /* 0x000000f004087890 */ /* 0x000fe4000ff1e03f */
[----:B------:R-:W-:Y:S02]  /*0110*/  UIADD3 UR4, UP1, UR4, 0x1f0, URZ ;  /* 0x000001f004047890 */ /* 0x000fe4000ff3e03f */
[----:B------:R-:W-:Y:S02]  /*0120*/  UIADD3.X UR9, URZ, UR5, URZ, UP0, !UPT ;  /* 0x000000053f097290 */ /* 0x000fe400087fe43f */
[----:B------:R-:W-:-:S07]  /*0130*/  UIADD3.X UR5, URZ, UR5, URZ, UP1, !UPT ;  /* 0x000000053f057290 */ /* 0x000fce0008ffe43f */
[----:B------:R0:W-:Y:S02]  /*0140*/  UTMACCTL.PF [UR8] ;  /* 0x00000000080079b9 */ /* 0x0001e40008040000 */
[----:B------:R0:W-:Y:S02]  /*0150*/  UTMACCTL.PF [UR4] ;  /* 0x00000000040079b9 */ /* 0x0001e40008040000 */
[----:B0-----:R-:W-:Y:S01]  /*0160*/  NOP ;  /* 0x0000000000007918 */ /* 0x001fe20000000000 */
.L_x_1:
[----:B------:R-:W-:Y:S05]  /*0170*/  BSYNC B0 ;  /* 0x0000000000007941 */ /* 0x000fea0003800000 */
.L_x_0:
[----:B------:R-:W0:Y:S01]  /*0180*/  SHFL.IDX PT, R6, R0, RZ, 0x1f ;  /* 0x00001fff00067589 */ /* 0x000e2200000e0000 */
[----:B------:R-:W-:Y:S01]  /*0190*/  R2UR UR19, R2 ;  /* 0x00000000021372ca */ /* 0x000fe200000e0000 */
[----:B------:R-:W-:Y:S01]  /*01a0*/  UISETP.NE.AND UP0, UPT, UR6, 0x3, UPT ;  /* 0x000000030600788c */ /* 0x000fe2000bf05270 */
[----:B------:R-:W-:-:S03]  /*01b0*/  SHF.R.S32.HI R2, RZ, 0x1f, R3 ;  /* 0x0000001fff027819 */ /* 0x000fc60000011403 */
[----:B------:R-:W-:Y:S01]  /*01c0*/  UISETP.EQ.OR UP0, UPT, UR6, URZ, !UP0 ;  /* 0x0000003f0600728c */ /* 0x000fe2000c702670 */
[----:B------:R-:W-:-:S07]  /*01d0*/  LEA.HI R2, R2, R3, RZ, 0x7 ;  /* 0x0000000302027211 */ /* 0x000fce00078f38ff */
[----:B------:R-:W-:Y:S02]  /*01e0*/  UIADD3 UR14, UR19, -0x1, URZ ;  /* 0xffffffff130e7890 */ /* 0x000fe4000fffe03f */
[----:B------:R-:W-:Y:S02]  /*01f0*/  UISETP.EQ.AND UP0, UPT, UR19, URZ, UP0 ;  /* 0x0000003f1300728c */ /* 0x000fe40008702270 */
[----:B------:R-:W-:Y:S02]  /*0200*/  UISETP.GE.U32.AND UP1, UPT, UR14, 0x2, UPT ;  /* 0x000000020e00788c */ /* 0x000fe4000bf26070 */
[----:B------:R-:W-:Y:S01]  /*0210*/  USEL UR42, URZ, 0x1, !UP0 ;  /* 0x000000013f2a7887 */ /* 0x000fe2000c000000 */
[----:B0-----:R-:W-:-:S03]  /*0220*/  ISETP.NE.AND P0, PT, R6, RZ, PT ;  /* 0x000000ff0600720c */ /* 0x001fc60003f05270 */
[----:B------:R-:W-:-:S10]  /*0230*/  USEL UR42, UR42, 0x2, UP1 ;  /* 0x000000022a2a7887 */ /* 0x000fd40008800000 */
[----:B------:R-:W-:Y:S05]  /*0240*/  @P0 BRA `(.L_x_2) ;  /* 0x0000000000480947 */ /* 0x000fea0003800000 */
[----:B------:R-:W0:Y:S01]  /*0250*/  S2UR UR7, SR_CgaCtaId ;  /* 0x00000000000779c3 */ /* 0x000e220000008800 */
[----:B------:R-:W-:Y:S01]  /*0260*/  UMOV UR4, 0x400 ;  /* 0x0000040000047882 */ /* 0x000fe20000000000 */
[----:B------:R-:W-:Y:S01]  /*0270*/  UMOV UR5, 0x1 ;  /* 0x0000000100057882 */ /* 0x000fe20000000000 */
[----:B------:R-:W-:Y:S01]  /*0280*/  UMOV UR8, 0x2 ;  /* 0x0000000200087882 */ /* 0x000fe20000000000 */
[----:B------:R-:W-:Y:S01]  /*0290*/  ELECT P0, URZ, PT ;  /* 0x00000000003f782f */ /* 0x000fe20003800000 */
[----:B------:R-:W-:-:S04]  /*02a0*/  UIADD3 UR8, -UR8, 0x100000, URZ ;  /* 0x0010000008087890 */ /* 0x000fc8000fffe13f */
[----:B------:R-:W-:Y:S02]  /*02b0*/  USHF.L.U32 UR9, UR8, 0xb, URZ ;  /* 0x0000000b08097899 */ /* 0x000fe4000800063f */
[----:B------:R-:W-:Y:S02]  /*02c0*/  USHF.L.U32 UR8, UR8, 0x1, URZ ;  /* 0x0000000108087899 */ /* 0x000fe4000800063f */
[----:B0-----:R-:W-:Y:S02]  /*02d0*/  ULEA UR7, UR7, UR4, 0x18 ;  /* 0x0000000407077291 */ /* 0x001fe4000f8ec03f */
[----:B------:R-:W-:-:S04]  /*02e0*/  UIADD3 UR4, -UR5, 0x100000, URZ ;  /* 0x0010000005047890 */ /* 0x000fc8000fffe13f */
[----:B------:R-:W-:Y:S02]  /*02f0*/  USHF.L.U32 UR5, UR4, 0xb, URZ ;  /* 0x0000000b04057899 */ /* 0x000fe4000800063f */
[----:B------:R-:W-:Y:S01]  /*0300*/  USHF.L.U32 UR4, UR4, 0x1, URZ ;  /* 0x0000000104047899 */ /* 0x000fe2000800063f */
[----:B------:R-:W0:Y:S11]  /*0310*/  FENCE.VIEW.ASYNC.S ;  /* 0x00000000000073c6 */ /* 0x000e360000000000 */
[----:B0-----:R0:W1:Y:S01]  /*0320*/  SYNCS.EXCH.64 URZ, [UR7], UR4 ;  /* 0x00000004073f75b2 */ /* 0x0010620008000100 */
[----:B------:R0:W2:Y:S01]  /*0330*/  SYNCS.EXCH.64 URZ, [UR7+0x10], UR8 ;  /* 0x00001008073f75b2 */ /* 0x0000a20008000100 */
[----:B------:R0:W3:Y:S01]  /*0340*/  SYNCS.EXCH.64 URZ, [UR7+0x8], UR4 ;  /* 0x00000804073f75b2 */ /* 0x0000e20008000100 */
[----:B------:R0:W4:Y:S01]  /*0350*/  SYNCS.EXCH.64 URZ, [UR7+0x18], UR8 ;  /* 0x00001808073f75b2 */ /* 0x0001220008000100 */
[----:B------:R-:W-:Y:S01]  /*0360*/  NOP ;  /* 0x0000000000007918 */ /* 0x000fe20000000000 */
.L_x_2:
[----:B------:R-:W5:Y:S01]  /*0370*/  SHFL.IDX PT, R10, R0, RZ, 0x1f ;  /* 0x00001fff000a7589 */ /* 0x000f6200000e0000 */
[----:B------:R-:W1:Y:S01]  /*0380*/  S2UR UR15, SR_CTAID.X ;  /* 0x00000000000f79c3 */ /* 0x000e620000002500 */
[----:B------:R-:W-:Y:S02]  /*0390*/  ELECT P0, URZ, PT ;  /* 0x00000000003f782f */ /* 0x000fe40003800000 */
[----:B------:R-:W-:Y:S01]  /*03a0*/  SHF.R.S32.HI R11, RZ, 0x1f, R6 ;  /* 0x0000001fff0b7819 */ /* 0x000fe20000011406 */
[----:B------:R1:W2:Y:S01]  /*03b0*/  SHFL.IDX PT, R8, R0, RZ, 0x1f ;  /* 0x00001fff00087589 */ /* 0x0002a200000e0000 */
[----:B------:R-:W-:Y:S02]  /*03c0*/  ELECT P1, URZ, PT ;  /* 0x00000000003f782f */ /* 0x000fe40003820000 */
[----:B------:R-:W-:Y:S01]  /*03d0*/  LOP3.LUT R2, R2, 0xffffff80, RZ, 0xc0, !PT ;  /* 0xffffff8002027812 */ /* 0x000fe200078ec0ff */
[----:B0-----:R-:W-:Y:S01]  /*03e0*/  ULDC UR4, c[0x0][0x150] ;  /* 0x0000540000047ab9 */ /* 0x001fe20000000800 */
[----:B------:R-:W-:Y:S01]  /*03f0*/  LEA.HI R11, R11, R6, RZ, 0x2 ;  /* 0x000000060b0b7211 */ /* 0x000fe200078f10ff */
[----:B------:R-:W0:Y:S01]  /*0400*/  S2UR UR8, SR_CTAID.Y ;  /* 0x00000000000879c3 */ /* 0x000e220000002600 */
[----:B------:R-:W-:Y:S01]  /*0410*/  NOP ;  /* 0x0000000000007918 */ /* 0x000fe20000000000 */
[----:B------:R-:W-:Y:S01]  /*0420*/  IMAD.IADD R4, R3, 0x1, -R2 ;  /* 0x0000000103047824 */ /* 0x000fe200078e0a02 */
[----:B------:R-:W-:Y:S01]  /*0430*/  LOP3.LUT R11, R11, 0x3ffffffc, RZ, 0xc0, !PT ;  /* 0x3ffffffc0b0b7812 */ /* 0x000fe200078ec0ff */
[----:B------:R-:W-:Y:S01]  /*0440*/  NOP ;  /* 0x0000000000007918 */ /* 0x000fe20000000000 */
[----:B------:R-:W-:Y:S01]  /*0450*/  ULDC UR17, c[0x0][0x148] ;  /* 0x0000520000117ab9 */ /* 0x000fe20000000800 */
[----:B------:R-:W-:Y:S01]  /*0460*/  UMOV UR20, 0x80 ;  /* 0x0000008000147882 */ /* 0x000fe20000000000 */
[----:B------:R-:W-:Y:S01]  /*0470*/  SHF.R.S32.HI R9, RZ, 0x1f, R4 ;  /* 0x0000001fff097819 */ /* 0x000fe20000011404 */
[----:B------:R-:W-:Y:S01]  /*0480*/  IMAD.IADD R11, R6, 0x1, -R11 ;  /* 0x00000001060b7824 */ /* 0x000fe200078e0a0b */
[----:B------:R-:W-:Y:S01]  /*0490*/  ULDC UR12, c[0x0][0x144] ;  /* 0x00005100000c7ab9 */ /* 0x000fe20000000800 */
[----:B------:R-:W3:Y:S01]  /*04a0*/  SHFL.IDX PT, R5, R5, RZ, 0x1f ;  /* 0x00001fff05057589 */ /* 0x000ee200000e0000 */
[----:B------:R-:W-:-:S02]  /*04b0*/  LEA.HI R2, R9, R4, RZ, 0x3 ;  /* 0x0000000409027211 */ /* 0x000fc400078f18ff */
[----:B------:R-:W-:Y:S02]  /*04c0*/  ISETP.NE.AND P3, PT, RZ, UR19, PT ;  /* 0x00000013ff007c0c */ /* 0x000fe4000bf65270 */
[----:B-----5:R-:W-:Y:S02]  /*04d0*/  ISETP.NE.OR P0, PT, R10, RZ, !P0 ;  /* 0x000000ff0a00720c */ /* 0x020fe40004705670 */
[----:B-1----:R-:W-:Y:S02]  /*04e0*/  I2FP.F32.U32 R0, UR15 ;  /* 0x0000000f00007c45 */ /* 0x002fe40008201000 */
[----:B--2---:R-:W-:Y:S02]  /*04f0*/  ISETP.NE.OR P1, PT, R8, RZ, !P1 ;  /* 0x000000ff0800720c */ /* 0x004fe40004f25670 */
[----:B------:R-:W-:Y:S01]  /*0500*/  SHF.R.S32.HI R7, RZ, 0x3, R2 ;  /* 0x00000003ff077819 */ /* 0x000fe20000011402 */
[----:B------:R-:W-:Y:S01]  /*0510*/  FMUL R0, R0, UR4 ;  /* 0x0000000400007c20 */ /* 0x000fe20008400000 */
[----:B------:R-:W-:Y:S01]  /*0520*/  ULDC UR4, c[0x0][0x154] ;  /* 0x0000550000047ab9 */ /* 0x000fe20000000800 */
[----:B0-----:R-:W-:-:S02]  /*0530*/  I2FP.F32.U32 R6, UR8 ;  /* 0x0000000800067c45 */ /* 0x001fc40008201000 */
[----:B------:R-:W-:Y:S02]  /*0540*/  SHF.R.S32.HI R2, RZ, 0x1f, R2 ;  /* 0x0000001fff027819 */ /* 0x000fe40000011402 */
[----:B------:R-:W-:Y:S01]  /*0550*/  VOTEU.ALL UP2, P0 ;  /* 0x00000000003f7886 */ /* 0x000fe20000040000 */
[----:B------:R-:W-:Y:S01]  /*0560*/  FMUL R6, R6, UR4 ;  /* 0x0000000406067c20 */ /* 0x000fe20008400000 */
[----:B------:R-:W0:Y:S01]  /*0570*/  F2I.U32.TRUNC.NTZ R0, R0 ;  /* 0x0000000000007305 */ /* 0x000e22000020f000 */
[----:B------:R-:W-:Y:S01]  /*0580*/  LEA.HI R2, R2, R7, RZ, 0x2 ;  /* 0x0000000702027211 */ /* 0x000fe200078f10ff */
[----:B------:R-:W-:Y:S01]  /*0590*/  VOTEU.ALL UP3, P1 ;  /* 0x00000000003f7886 */ /* 0x000fe20000860000 */
[----:B------:R-:W1:Y:S01]  /*05a0*/  @!UP2 S2UR UR11, SR_CgaCtaId ;  /* 0x00000000000ba9c3 */ /* 0x000e620000008800 */
[----:B------:R-:W-:Y:S01]  /*05b0*/  UMOV UR4, 0x20 ;  /* 0x0000002000047882 */ /* 0x000fe20000000000 */
[----:B------:R-:W-:Y:S01]  /*05c0*/  LOP3.LUT R2, R2, 0xfffffffc, RZ, 0xc0, !PT ;  /* 0xfffffffc02027812 */ /* 0x000fe200078ec0ff */
[----:B------:R-:W-:Y:S01]  /*05d0*/  @!UP2 UMOV UR10, 0x400 ;  /* 0x00000400000aa882 */ /* 0x000fe20000000000 */
[----:B------:R-:W-:-:S04]  /*05e0*/  @!UP2 UIADD3 UR4, -UR4, 0x100000, URZ ;  /* 0x001000000404a890 */ /* 0x000fc8000fffe13f */
[----:B------:R-:W-:Y:S02]  /*05f0*/  @!UP2 USHF.L.U32 UR5, UR4, 0xb, URZ ;  /* 0x0000000b0405a899 */ /* 0x000fe4000800063f */
[----:B------:R-:W-:Y:S01]  /*0600*/  @!UP2 USHF.L.U32 UR4, UR4, 0x1, URZ ;  /* 0x000000010404a899 */ /* 0x000fe2000800063f */
[----:B------:R-:W2:Y:S01]  /*0610*/  F2I.U32.TRUNC.NTZ R6, R6 ;  /* 0x0000000600067305 */ /* 0x000ea2000020f000 */
[----:B------:R-:W-:Y:S01]  /*0620*/  VOTEU.ALL UP0, P0 ;  /* 0x00000000003f7886 */ /* 0x000fe20000000000 */
[----:B------:R-:W-:Y:S01]  /*0630*/  IMAD.IADD R2, R7, 0x1, -R2 ;  /* 0x0000000107027824 */ /* 0x000fe200078e0a02 */
[----:B------:R-:W5:Y:S01]  /*0640*/  @!UP3 S2UR UR18, SR_CgaCtaId ;  /* 0x000000000012b9c3 */ /* 0x000f620000008800 */
[----:B------:R-:W-:Y:S01]  /*0650*/  VOTEU.ALL UP1, P0 ;  /* 0x00000000003f7886 */ /* 0x000fe20000020000 */
[----:B------:R-:W-:Y:S01]  /*0660*/  @!UP3 UMOV UR16, 0x400 ;  /* 0x000004000010b882 */ /* 0x000fe20000000000 */
[----:B------:R-:W-:Y:S01]  /*0670*/  IMAD R2, R11, 0x4, R2 ;  /* 0x000000040b027824 */ /* 0x000fe200078e0202 */
[----:B0-----:R-:W-:Y:S01]  /*0680*/  R2UR UR7, R0 ;  /* 0x00000000000772ca */ /* 0x001fe200000e0000 */
[----:B------:R-:W-:Y:S01]  /*0690*/  VOTEU.ALL UP4, P1 ;  /* 0x00000000003f7886 */ /* 0x000fe20000880000 */
[----:B------:R-:W-:Y:S01]  /*06a0*/  VOTEU.ALL UP5, P1 ;  /* 0x00000000003f7886 */ /* 0x000fe200008a0000 */
[----:B------:R-:W-:Y:S01]  /*06b0*/  IMAD.SHL.U32 R7, R2, 0x4, RZ ;  /* 0x0000000402077824 */ /* 0x000fe200078e00ff */
[----:B------:R-:W0:Y:S01]  /*06c0*/  LDC R0, c[0x0][0x140] ;  /* 0x00005000ff007b82 */ /* 0x000e220000000800 */
[----:B------:R-:W-:-:S02]  /*06d0*/  LOP3.LUT P0, RZ, R4, 0x7, RZ, 0xc0, !PT ;  /* 0x0000000704ff7812 */ /* 0x000fc4000780c0ff */
[----:B--2---:R-:W-:Y:S02]  /*06e0*/  R2UR UR9, R6 ;  /* 0x00000000060972ca */ /* 0x004fe400000e0000 */
[----:B------:R-:W-:Y:S01]  /*06f0*/  LOP3.LUT R152, R2, 0xc, R7, 0x78, !PT ;  /* 0x0000000c02987812 */ /* 0x000fe200078e7807 */
[----:B-1----:R-:W-:Y:S02]  /*0700*/  @!UP2 ULEA UR13, UR11, UR10, 0x18 ;  /* 0x0000000a0b0da291 */ /* 0x002fe4000f8ec03f */
[----:B------:R-:W-:-:S04]  /*0710*/  @!UP3 UIADD3 UR10, -UR20, 0x100000, URZ ;  /* 0x00100000140ab890 */ /* 0x000fc8000fffe13f */
[----:B------:R-:W-:Y:S02]  /*0720*/  @!UP3 USHF.L.U32 UR11, UR10, 0xb, URZ ;  /* 0x0000000b0a0bb899 */ /* 0x000fe4000800063f */
[----:B------:R-:W-:Y:S01]  /*0730*/  @!UP3 USHF.L.U32 UR10, UR10, 0x1, URZ ;  /* 0x000000010a0ab899 */ /* 0x000fe2000800063f */
[----:B------:R-:W-:Y:S01]  /*0740*/  ISETP.LT.U32.AND P0, PT, R152, 0x2, !P0 ;  /* 0x000000029800780c */ /* 0x000fe20004701070 */
[----:B------:R-:W-:Y:S01]  /*0750*/  UIADD3 UR7, -UR7, URZ, URZ ;  /* 0x0000003f07077290 */ /* 0x000fe2000fffe13f */
[----:B------:R-:W-:Y:S01]  /*0760*/  VOTEU.ALL UP2, P1 ;  /* 0x00000000003f7886 */ /* 0x000fe20000840000 */
[----:B-----5:R-:W-:Y:S02]  /*0770*/  @!UP3 ULEA UR16, UR18, UR16, 0x18 ;  /* 0x000000101210b291 */ /* 0x020fe4000f8ec03f */
[----:B------:R-:W-:Y:S01]  /*0780*/  UIADD3 UR9, -UR9, URZ, URZ ;  /* 0x0000003f09097290 */ /* 0x000fe2000fffe13f */
[----:B------:R-:W1:Y:S02]  /*0790*/  FENCE.VIEW.ASYNC.S ;  /* 0x00000000000073c6 */ /* 0x000e640000000000 */
[----:B-1----:R-:W1:Y:S01]  /*07a0*/  @!UP0 SYNCS.EXCH.64 URZ, [UR13+0x50], UR4 ;  /* 0x000050040d3f85b2 */ /* 0x002e620008000100 */
[----:B------:R-:W-:Y:S01]  /*07b0*/  UIMAD UR7, UR12, UR7, UR15 ;  /* 0x000000070c0772a4 */ /* 0x000fe2000f8e020f */
[----:B------:R-:W-:Y:S01]  /*07c0*/  VOTEU.ALL UP3, P1 ;  /* 0x00000000003f7886 */ /* 0x000fe20000860000 */
[----:B0-----:R-:W-:Y:S01]  /*07d0*/  ISETP.EQ.U32.AND P2, PT, R0, 0x1, PT ;  /* 0x000000010000780c */ /* 0x001fe20003f42070 */
[----:B------:R0:W2:Y:S01]  /*07e0*/  @!UP1 SYNCS.EXCH.64 URZ, [UR13+0x58], UR4 ;  /* 0x000058040d3f95b2 */ /* 0x0000a20008000100 */
[----:B------:R-:W-:Y:S01]  /*07f0*/  NOP ;  /* 0x0000000000007918 */ /* 0x000fe20000000000 */
[----:B0-----:R-:W-:Y:S01]  /*0800*/  UIMAD UR4, UR17, UR9, UR8 ;  /* 0x00000009110472a4 */ /* 0x001fe2000f8e0208 */
[----:B------:R0:W0:Y:S05]  /*0810*/  @!UP2 SYNCS.EXCH.64 URZ, [UR16+0x30], UR10 ;  /* 0x0000300a103fa5b2 */ /* 0x00002a0008000100 */
[----:B------:R-:W-:-:S04]  /*0820*/  ISETP.NE.AND P1, PT, R152, UR4, PT ;  /* 0x0000000498007c0c */ /* 0x000fc8000bf25270 */
[----:B------:R-:W-:-:S04]  /*0830*/  ISETP.EQ.OR P1, PT, RZ, UR7, !P1 ;  /* 0x00000007ff007c0c */ /* 0x000fc8000cf22670 */
[----:B------:R-:W-:-:S04]  /*0840*/  PLOP3.LUT P0, PT, P0, P1, PT, 0x80, 0x0 ;  /* 0x000000000000781c */ /* 0x000fc80000703070 */
[----:B------:R-:W-:Y:S01]  /*0850*/  P2R R160, PR, RZ, 0x1 ;  /* 0x00000001ffa07803 */ /* 0x000fe20000000000 */
[----:B------:R0:W0:Y:S01]  /*0860*/  @!UP3 SYNCS.EXCH.64 URZ, [UR16+0x38], UR10 ;  /* 0x0000380a103fb5b2 */ /* 0x0000220008000100 */
[----:B------:R0:W0:Y:S01]  /*0870*/  @!UP4 SYNCS.EXCH.64 URZ, [UR16+0x40], UR10 ;  /* 0x0000400a103fc5b2 */ /* 0x0000220008000100 */
[----:B------:R0:W0:Y:S01]  /*0880*/  @!UP5 SYNCS.EXCH.64 URZ, [UR16+0x48], UR10 ;  /* 0x0000480a103fd5b2 */ /* 0x0000220008000100 */
[----:B------:R-:W-:Y:S01]  /*0890*/  NOP ;  /* 0x0000000000007918 */ /* 0x000fe20000000000 */
[----:B-123--:R-:W-:Y:S05]  /*08a0*/  @!P2 BRA `(.L_x_3) ;  /* 0x000000000008a947 */ /* 0x00efea0003800000 */
[----:B0---4-:R-:W-:Y:S01]  /*08b0*/  UCGABAR_ARV ;  /* 0x00000000000079c7 */ /* 0x011fe20008000000 */
[----:B------:R-:W-:Y:S05]  /*08c0*/  BRA `(.L_x_4) ;  /* 0x0000000000047947 */ /* 0x000fea0003800000 */
.L_x_3:
[----:B0---4-:R-:W-:Y:S01]  /*08d0*/  NOP ;  /* 0x0000000000007918 */ /* 0x011fe20000000000 */
.L_x_4:
[----:B------:R-:W-:Y:S01]  /*08e0*/  ULDC.64 UR4, c[0x0][0x598] ;  /* 0x0001660000047ab9 */ /* 0x000fe20000000a00 */
[----:B------:R-:W-:Y:S01]  /*08f0*/  ULDC.64 UR50, c[0x0][0x208] ;  /* 0x0000820000327ab9 */ /* 0x000fe20000000a00 */
[----:B------:R-:W-:-:S04]  /*0900*/  ISETP.NE.U32.AND P0, PT, RZ, UR4, PT ;  /* 0x00000004ff007c0c */ /* 0x000fc8000bf05070 */
[----:B------:R-:W-:-:S13]  /*0910*/  ISETP.NE.AND.EX P0, PT, RZ, UR5, PT, P0 ;  /* 0x00000005ff007c0c */ /* 0x000fda000bf05300 */
[----:B------:R-:W-:Y:S05]  /*0920*/  @!P0 BRA `(.L_x_5) ;  /* 0x00000000001c8947 */ /* 0x000fea0003800000 */
[----:B------:R-:W0:Y:S02]  /*0930*/  LDC.64 R6, c[0x0][0x598] ;  /* 0x00016600ff067b82 */ /* 0x000e240000000a00 */
[----:B0-----:R-:W2:Y:S02]  /*0940*/  LDG.E.64 R6, desc[UR50][R6.64] ;  /* 0x0000003206067981 */ /* 0x001ea4000c1e1b00 */
[----:B--2---:R-:W-:-:S04]  /*0950*/  ISETP.NE.U32.AND P0, PT, R6, RZ, PT ;  /* 0x000000ff0600720c */ /* 0x004fc80003f05070 */
[----:B------:R-:W-:-:S13]  /*0960*/  ISETP.NE.AND.EX P0, PT, R7, RZ, PT, P0 ;  /* 0x000000ff0700720c */ /* 0x000fda0003f05300 */
[----:B------:R-:W-:Y:S05]  /*0970*/  @!P0 BRA `(.L_x_5) ;  /* 0x0000000000088947 */ /* 0x000fea0003800000 */
[----:B------:R0:W5:Y:S01]  /*0980*/  LD.E R23, desc[UR50][R6.64] ;  /* 0x0000003206177980 */ /* 0x000162000c101900 */
[----:B------:R-:W-:Y:S05]  /*0990*/  BRA `(.L_x_6) ;  /* 0x0000000000247947 */ /* 0x000fea0003800000 */
.L_x_5:
[----:B------:R-:W-:Y:S02]  /*09a0*/  ULDC.64 UR4, c[0x0][0x588] ;  /* 0x0001620000047ab9 */ /* 0x000fe40000000a00 */
[----:B------:R-:W-:-:S04]  /*09b0*/  ISETP.NE.U32.AND P0, PT, RZ, UR4, PT ;  /* 0x00000004ff007c0c */ /* 0x000fc8000bf05070 */
[----:B------:R-:W-:-:S13]  /*09c0*/  ISETP.NE.AND.EX P0, PT, RZ, UR5, PT, P0 ;  /* 0x00000005ff007c0c */ /* 0x000fda000bf05300 */
[----:B------:R-:W-:Y:S05]  /*09d0*/  @!P0 BRA `(.L_x_7) ;  /* 0x00000000000c8947 */ /* 0x000fea0003800000 */
[----:B------:R-:W0:Y:S02]  /*09e0*/  LDC.64 R6, c[0x0][0x588] ;  /* 0x00016200ff067b82 */ /* 0x000e240000000a00 */
[----:B0-----:R1:W5:Y:S01]  /*09f0*/  LDG.E R23, desc[UR50][R6.64] ;  /* 0x0000003206177981 */ /* 0x001362000c1e1900 */
[----:B------:R-:W-:Y:S05]  /*0a00*/  BRA `(.L_x_6) ;  /* 0x0000000000087947 */ /* 0x000fea0003800000 */
.L_x_7:
[----:B------:R-:W-:Y:S02]  /*0a10*/  ULDC UR4, c[0x0][0x580] ;  /* 0x0001600000047ab9 */ /* 0x000fe40000000800 */
[----:B------:R-:W-:-:S07]  /*0a20*/  IMAD.U32 R23, RZ, RZ, UR4 ;  /* 0x00000004ff177e24 */ /* 0x000fce000f8e00ff */
.L_x_6:
[----:B------:R-:W-:Y:S02]  /*0a30*/  ULDC.64 UR4, c[0x0][0x5a0] ;  /* 0x0001680000047ab9 */ /* 0x000fe40000000a00 */
[----:B------:R-:W-:-:S04]  /*0a40*/  ISETP.NE.U32.AND P0, PT, RZ, UR4, PT ;  /* 0x00000004ff007c0c */ /* 0x000fc8000bf05070 */
[----:B------:R-:W-:-:S13]  /*0a50*/  ISETP.NE.AND.EX P0, PT, RZ, UR5, PT, P0 ;  /* 0x00000005ff007c0c */ /* 0x000fda000bf05300 */
[----:B------:R-:W-:Y:S05]  /*0a60*/  @!P0 BRA `(.L_x_8) ;  /* 0x00000000001c8947 */ /* 0x000fea0003800000 */
[----:B01----:R-:W0:Y:S02]  /*0a70*/  LDC.64 R6, c[0x0][0x5a0] ;  /* 0x00016800ff067b82 */ /* 0x003e240000000a00 */
[----:B0-----:R-:W2:Y:S02]  /*0a80*/  LDG.E.64 R6, desc[UR50][R6.64] ;  /* 0x0000003206067981 */ /* 0x001ea4000c1e1b00 */
[----:B--2---:R-:W-:-:S04]  /*0a90*/  ISETP.NE.U32.AND P0, PT, R6, RZ, PT ;  /* 0x000000ff0600720c */ /* 0x004fc80003f05070 */
[----:B------:R-:W-:-:S13]  /*0aa0*/  ISETP.NE.AND.EX P0, PT, R7, RZ, PT, P0 ;  /* 0x000000ff0700720c */ /* 0x000fda0003f05300 */
[----:B------:R-:W-:Y:S05]  /*0ab0*/  @!P0 BRA `(.L_x_8) ;  /* 0x0000000000088947 */ /* 0x000fea0003800000 */
[----:B------:R0:W5:Y:S01]  /*0ac0*/  LD.E R22, desc[UR50][R6.64] ;  /* 0x0000003206167980 */ /* 0x000162000c101900 */
[----:B------:R-:W-:Y:S05]  /*0ad0*/  BRA `(.L_x_9) ;  /* 0x0000000000247947 */ /* 0x000fea0003800000 */
.L_x_8:
[----:B------:R-:W-:Y:S02]  /*0ae0*/  ULDC.64 UR4, c[0x0][0x590] ;  /* 0x0001640000047ab9 */ /* 0x000fe40000000a00 */
[----:B------:R-:W-:-:S04]  /*0af0*/  ISETP.NE.U32.AND P0, PT, RZ, UR4, PT ;  /* 0x00000004ff007c0c */ /* 0x000fc8000bf05070 */
[----:B------:R-:W-:-:S13]  /*0b00*/  ISETP.NE.AND.EX P0, PT, RZ, UR5, PT, P0 ;  /* 0x00000005ff007c0c */ /* 0x000fda000bf05300 */
[----:B------:R-:W-:Y:S05]  /*0b10*/  @!P0 BRA `(.L_x_10) ;  /* 0x00000000000c8947 */ /* 0x000fea0003800000 */
[----:B01----:R-:W0:Y:S02]  /*0b20*/  LDC.64 R6, c[0x0][0x590] ;  /* 0x00016400ff067b82 */ /* 0x003e240000000a00 */
[----:B0-----:R1:W5:Y:S01]  /*0b30*/  LDG.E R22, desc[UR50][R6.64] ;  /* 0x0000003206167981 */ /* 0x001362000c1e1900 */
[----:B------:R-:W-:Y:S05]  /*0b40*/  BRA `(.L_x_9) ;  /* 0x0000000000087947 */ /* 0x000fea0003800000 */
.L_x_10:
[----:B------:R-:W-:Y:S02]  /*0b50*/  ULDC UR4, c[0x0][0x584] ;  /* 0x0001610000047ab9 */ /* 0x000fe40000000800 */
[----:B------:R-:W-:-:S07]  /*0b60*/  IMAD.U32 R22, RZ, RZ, UR4 ;  /* 0x00000004ff167e24 */ /* 0x000fce000f8e00ff */
.L_x_9:
[----:B------:R-:W-:Y:S01]  /*0b70*/  ULDC UR4, c[0x0][0x65c] ;  /* 0x0001970000047ab9 */ /* 0x000fe20000000800 */
[----:B01----:R-:W0:Y:S01]  /*0b80*/  LDC.64 R6, c[0x0][0x650] ;  /* 0x00019400ff067b82 */ /* 0x003e220000000a00 */
[----:B------:R-:W-:Y:S01]  /*0b90*/  UISETP.NE.AND UP2, UPT, UR4, 0x1, UPT ;  /* 0x000000010400788c */ /* 0x000fe2000bf45270 */
[----:B------:R-:W-:Y:S01]  /*0ba0*/  IMAD.MOV.U32 R18, RZ, RZ, -0x1 ;  /* 0xffffffffff127424 */ /* 0x000fe200078e00ff */
[----:B------:R-:W-:Y:S01]  /*0bb0*/  UISETP.NE.AND UP0, UPT, UR19, 0x2, UPT ;  /* 0x000000021300788c */ /* 0x000fe2000bf05270 */
[----:B------:R-:W-:Y:S01]  /*0bc0*/  IMAD.MOV.U32 R2, RZ, RZ, -0x1 ;  /* 0xffffffffff027424 */ /* 0x000fe200078e00ff */
[----:B------:R-:W-:Y:S01]  /*0bd0*/  UP2UR UR40, UPR, URZ, 0x4 ;  /* 0x000000043f287883 */ /* 0x000fe20008000000 */
[----:B------:R-:W-:-:S06]  /*0be0*/  IMAD.MOV.U32 R19, RZ, RZ, -0x1 ;  /* 0xffffffffff137424 */ /* 0x000fcc00078e00ff */
[----:B------:R-:W-:Y:S01]  /*0bf0*/  @UP2 ULDC UR12, c[0x0][0x10] ;  /* 0x00000400000c2ab9 */ /* 0x000fe20000000800 */
[----:B------:R-:W-:Y:S01]  /*0c00*/  @UP2 UMOV UR4, UR8 ;  /* 0x0000000800042c82 */ /* 0x000fe20008000000 */
[----:B------:R-:W-:Y:S01]  /*0c10*/  @UP2 UMOV UR5, URZ ;  /* 0x0000003f00052c82 */ /* 0x000fe20008000000 */
[----:B------:R-:W-:Y:S01]  /*0c20*/  @!UP2 ULDC UR16, c[0x0][0xc] ;  /* 0x000003000010aab9 */ /* 0x000fe20000000800 */
[----:B------:R-:W-:Y:S01]  /*0c30*/  @UP2 UIMAD.WIDE.U32 UR12, UR15, UR12, UR4 ;  /* 0x0000000c0f0c22a5 */ /* 0x000fe2000f8e0004 */
[----:B------:R-:W-:Y:S02]  /*0c40*/  ULDC UR10, c[0x0][0xc] ;  /* 0x00000300000a7ab9 */ /* 0x000fe40000000800 */
[----:B------:R-:W-:Y:S01]  /*0c50*/  @UP2 UMOV UR4, URZ ;  /* 0x0000003f00042c82 */ /* 0x000fe20008000000 */
[----:B------:R-:W-:Y:S01]  /*0c60*/  UMOV UR5, URZ ;  /* 0x0000003f00057c82 */ /* 0x000fe20008000000 */
[----:B------:R-:W-:Y:S01]  /*0c70*/  @UP2 UIADD3 UR18, UR13, UR4, URZ ;  /* 0x000000040d122290 */ /* 0x000fe2000fffe03f */
[----:B------:R-:W-:-:S02]  /*0c80*/  ULDC UR11, c[0x0][0x10] ;  /* 0x00000400000b7ab9 */ /* 0x000fc40000000800 */
[----:B------:R-:W-:Y:S01]  /*0c90*/  UMOV UR4, UR15 ;  /* 0x0000000f00047c82 */ /* 0x000fe20008000000 */
[----:B------:R-:W-:Y:S02]  /*0ca0*/  UIMAD.WIDE.U32 UR10, UR10, UR11, URZ ;  /* 0x0000000b0a0a72a5 */ /* 0x000fe4000f8e003f */
[----:B------:R-:W-:Y:S01]  /*0cb0*/  @!UP2 UIMAD.WIDE.U32 UR4, UR8, UR16, UR4 ;  /* 0x000000100804a2a5 */ /* 0x000fe2000f8e0004 */
[----:B------:R-:W-:Y:S02]  /*0cc0*/  ULDC UR13, c[0x0][0x14] ;  /* 0x00000500000d7ab9 */ /* 0x000fe40000000800 */
[----:B------:R-:W-:Y:S02]  /*0cd0*/  UIMAD.WIDE.U32 UR38, UR10, UR13, URZ ;  /* 0x0000000d0a2672a5 */ /* 0x000fe4000f8e003f */
[----:B------:R-:W-:Y:S02]  /*0ce0*/  UIMAD UR41, UR11, UR13, URZ ;  /* 0x0000000d0b2972a4 */ /* 0x000fe4000f8e023f */
[----:B------:R-:W-:Y:S01]  /*0cf0*/  @!UP2 UMOV UR12, UR4 ;  /* 0x00000004000cac82 */ /* 0x000fe20008000000 */
[----:B------:R-:W-:Y:S01]  /*0d00*/  @!UP2 UMOV UR18, UR5 ;  /* 0x000000050012ac82 */ /* 0x000fe20008000000 */
[----:B------:R-:W-:-:S02]  /*0d10*/  UIADD3 UR41, UR39, UR41, URZ ;  /* 0x0000002927297290 */ /* 0x000fc4000fffe03f */
[----:B------:R-:W-:-:S04]  /*0d20*/  UIADD3 UR4, UP1, UR12, UR38, URZ ;  /* 0x000000260c047290 */ /* 0x000fc8000ff3e03f */
[----:B------:R-:W-:Y:S02]  /*0d30*/  UIADD3.X UR5, UR18, UR41, URZ, UP1, !UPT ;  /* 0x0000002912057290 */ /* 0x000fe40008ffe43f */
[----:B------:R-:W-:Y:S02]  /*0d40*/  USEL UR4, UR4, UR12, !UP0 ;  /* 0x0000000c04047287 */ /* 0x000fe4000c000000 */
[----:B------:R-:W-:-:S04]  /*0d50*/  USEL UR5, UR5, UR18, !UP0 ;  /* 0x0000001205057287 */ /* 0x000fc8000c000000 */
[----:B0-----:R-:W-:Y:S01]  /*0d60*/  ISETP.LE.U32.AND P0, PT, R6, UR4, PT ;  /* 0x0000000406007c0c */ /* 0x001fe2000bf03070 */
[----:B------:R-:W-:Y:S02]  /*0d70*/  IMAD.U32 R16, RZ, RZ, UR4 ;  /* 0x00000004ff107e24 */ /* 0x000fe4000f8e00ff */
[----:B------:R-:W-:Y:S02]  /*0d80*/  IMAD.U32 R0, RZ, RZ, UR5 ;  /* 0x00000005ff007e24 */ /* 0x000fe4000f8e00ff */
[----:B------:R-:W-:-:S03]  /*0d90*/  IMAD.U32 R17, RZ, RZ, UR5 ;  /* 0x00000005ff117e24 */ /* 0x000fc6000f8e00ff */
[----:B------:R-:W-:Y:S02]  /*0da0*/  ISETP.GE.U32.AND.EX P0, PT, R0, R7, PT, P0 ;  /* 0x000000070000720c */ /* 0x000fe40003f06100 */
[----:B------:R-:W-:-:S11]  /*0db0*/  PRMT R0, RZ, 0x7610, R0 ;  /* 0x00007610ff007816 */ /* 0x000fd60000000000 */
[----:B------:R-:W-:Y:S05]  /*0dc0*/  @P0 BRA `(.L_x_11) ;  /* 0x0000000400500947 */ /* 0x000fea0003800000 */
[----:B------:R-:W-:Y:S01]  /*0dd0*/  ULDC.64 UR18, c[0x0][0x628] ;  /* 0x00018a0000127ab9 */ /* 0x000fe20000000a00 */
[C---:B------:R-:W-:Y:S01]  /*0de0*/  R2UR UR20, R16.reuse ;  /* 0x00000000101472ca */ /* 0x040fe200000e0000 */
[----:B------:R-:W-:Y:S01]  /*0df0*/  ULDC UR16, c[0x0][0x630] ;  /* 0x00018c0000107ab9 */ /* 0x000fe20000000800 */
[----:B------:R-:W-:Y:S02]  /*0e00*/  ISETP.NE.U32.AND P0, PT, RZ, UR18, PT ;  /* 0x00000012ff007c0c */ /* 0x000fe4000bf05070 */
[----:B------:R-:W-:Y:S02]  /*0e10*/  R2UR UR4, R16 ;  /* 0x00000000100472ca */ /* 0x000fe400000e0000 */
[----:B------:R-:W-:Y:S02]  /*0e20*/  ISETP.NE.AND.EX P0, PT, RZ, UR19, PT, P0 ;  /* 0x00000013ff007c0c */ /* 0x000fe4000bf05300 */
[----:B------:R-:W-:-:S11]  /*0e30*/  R2UR UR5, R17 ;  /* 0x00000000110572ca */ /* 0x000fd600000e0000 */
[----:B------:R-:W-:Y:S05]  /*0e40*/  @!P0 BRA `(.L_x_12) ;  /* 0x0000000000308947 */ /* 0x000fea0003800000 */
[----:B------:R-:W-:Y:S01]  /*0e50*/  R2UR UR4, R16 ;  /* 0x00000000100472ca */ /* 0x000fe200000e0000 */
[----:B------:R-:W-:Y:S01]  /*0e60*/  ULDC UR12, c[0x0][0x634] ;  /* 0x00018d00000c7ab9 */ /* 0x000fe20000000800 */
[----:B------:R-:W-:-:S11]  /*0e70*/  R2UR UR15, R17 ;  /* 0x00000000110f72ca */ /* 0x000fd600000e0000 */
[----:B------:R-:W-:-:S04]  /*0e80*/  UIADD3 UR12, UP1, UR4, UR12, URZ ;  /* 0x0000000c040c7290 */ /* 0x000fc8000ff3e03f */
[----:B------:R-:W-:-:S04]  /*0e90*/  UIADD3.X UR15, URZ, UR15, URZ, UP1, !UPT ;  /* 0x0000000f3f0f7290 */ /* 0x000fc80008ffe43f */
[----:B------:R-:W-:-:S04]  /*0ea0*/  UIMAD.WIDE.U32 UR4, UR15, UR18, URZ ;  /* 0x000000120f0472a5 */ /* 0x000fc8000f8e003f */
[----:B------:R-:W-:Y:S02]  /*0eb0*/  UIMAD.WIDE.U32 UR10, UP1, UR12, UR19, UR4 ;  /* 0x000000130c0a72a5 */ /* 0x000fe4000f820004 */
[----:B------:R-:W-:Y:S02]  /*0ec0*/  UIMAD.WIDE.U32 UR4, UR12, UR18, URZ ;  /* 0x000000120c0472a5 */ /* 0x000fe4000f8e003f */
[----:B------:R-:W-:Y:S02]  /*0ed0*/  UIADD3.X UR13, URZ, URZ, URZ, UP1, !UPT ;  /* 0x0000003f3f0d7290 */ /* 0x000fe40008ffe43f */
[----:B------:R-:W-:Y:S01]  /*0ee0*/  UIADD3 URZ, UP1, UR5, UR10, URZ ;  /* 0x0000000a053f7290 */ /* 0x000fe2000ff3e03f */
[----:B------:R-:W-:-:S03]  /*0ef0*/  UMOV UR12, UR11 ;  /* 0x0000000b000c7c82 */ /* 0x000fc60008000000 */
[----:B------:R-:W-:-:S12]  /*0f00*/  UIMAD.WIDE.U32.X UR4, UR15, UR19, UR12, UP1 ;  /* 0x000000130f0472a5 */ /* 0x000fd800088e040c */
.L_x_12:
[----:B------:R-:W-:Y:S01]  /*0f10*/  USHF.R.U64 UR4, UR4, UR16, UR5 ;  /* 0x0000001004047299 */ /* 0x000fe20008001205 */
[----:B------:R-:W-:Y:S01]  /*0f20*/  R2UR UR11, R17 ;  /* 0x00000000110b72ca */ /* 0x000fe200000e0000 */
[----:B------:R-:W-:Y:S02]  /*0f30*/  USHF.R.U32.HI UR5, URZ, UR16, UR5 ;  /* 0x000000103f057299 */ /* 0x000fe40008011605 */
[----:B------:R-:W-:Y:S01]  /*0f40*/  UIADD3 UR12, UP1, URZ, -UR4, URZ ;  /* 0x800000043f0c7290 */ /* 0x000fe2000ff3e03f */
[----:B------:R-:W-:Y:S01]  /*0f50*/  ULDC.64 UR18, c[0x0][0x620] ;  /* 0x0001880000127ab9 */ /* 0x000fe20000000a00 */
[----:B------:R-:W-:Y:S02]  /*0f60*/  UISETP.NE.AND UP2, UPT, UR40, URZ, UPT ;  /* 0x0000003f2800728c */ /* 0x000fe4000bf45270 */
[----:B------:R-:W-:Y:S01]  /*0f70*/  UIADD3.X UR5, URZ, ~UR5, URZ, UP1, !UPT ;  /* 0x800000053f057290 */ /* 0x000fe20008ffe43f */
[----:B------:R-:W-:Y:S01]  /*0f80*/  UMOV UR10, UR20 ;  /* 0x00000014000a7c82 */ /* 0x000fe20008000000 */
[----:B------:R-:W-:-:S02]  /*0f90*/  ULDC UR13, c[0x0][0x618] ;  /* 0x00018600000d7ab9 */ /* 0x000fc40000000800 */
[----:B------:R-:W-:Y:S02]  /*0fa0*/  UIMAD UR5, UR5, UR18, URZ ;  /* 0x00000012050572a4 */ /* 0x000fe4000f8e023f */
[----:B------:R-:W-:Y:S02]  /*0fb0*/  UIMAD.WIDE.U32 UR10, UR12, UR18, UR10 ;  /* 0x000000120c0a72a5 */ /* 0x000fe4000f8e000a */
[----:B------:R-:W-:Y:S02]  /*0fc0*/  UIMAD UR12, UR12, UR19, UR5 ;  /* 0x000000130c0c72a4 */ /* 0x000fe4000f8e0205 */
[----:B------:R-:W-:Y:S02]  /*0fd0*/  @UP2 UIMAD UR7, UR17, UR9, UR8 ;  /* 0x00000009110722a4 */ /* 0x000fe4000f8e0208 */
[----:B------:R-:W-:Y:S01]  /*0fe0*/  UIADD3 UR11, UR11, UR12, URZ ;  /* 0x0000000c0b0b7290 */ /* 0x000fe2000fffe03f */
[----:B------:R-:W-:Y:S01]  /*0ff0*/  ULDC.64 UR8, c[0x0][0x640] ;  /* 0x0001900000087ab9 */ /* 0x000fe20000000a00 */
[----:B------:R-:W-:-:S02]  /*1000*/  ULDC UR15, c[0x0][0x608] ;  /* 0x00018200000f7ab9 */ /* 0x000fc40000000800 */
[----:B------:R-:W-:Y:S01]  /*1010*/  USHF.R.U64 UR20, UR10, UR13, UR11 ;  /* 0x0000000d0a147299 */ /* 0x000fe2000800120b */
[----:B------:R-:W-:Y:S01]  /*1020*/  ISETP.NE.U32.AND P0, PT, RZ, UR8, PT ;  /* 0x00000008ff007c0c */ /* 0x000fe2000bf05070 */
[----:B------:R-:W-:Y:S01]  /*1030*/  USHF.R.U32.HI UR11, URZ, UR13, UR11 ;  /* 0x0000000d3f0b7299 */ /* 0x000fe2000801160b */
[----:B------:R-:W-:Y:S02]  /*1040*/  ULDC UR21, c[0x0][0x658] ;  /* 0x0001960000157ab9 */ /* 0x000fe40000000800 */
[----:B------:R-:W-:Y:S01]  /*1050*/  ISETP.NE.AND.EX P0, PT, RZ, UR9, PT, P0 ;  /* 0x00000009ff007c0c */ /* 0x000fe2000bf05300 */
[----:B------:R-:W-:Y:S02]  /*1060*/  USHF.R.U64 UR25, UR20, UR15, UR11 ;  /* 0x0000000f14197299 */ /* 0x000fe4000800120b */
[----:B------:R-:W-:Y:S01]  /*1070*/  USHF.R.U32.HI UR11, URZ, UR15, UR11 ;  /* 0x0000000f3f0b7299 */ /* 0x000fe2000801160b */
[----:B------:R-:W-:Y:S01]  /*1080*/  UMOV UR10, 0xffffffff ;  /* 0xffffffff000a7882 */ /* 0x000fe20000000000 */
[----:B------:R-:W-:Y:S01]  /*1090*/  ULDC UR5, c[0x0][0x600] ;  /* 0x0001800000057ab9 */ /* 0x000fe20000000800 */
[----:B------:R-:W-:-:S02]  /*10a0*/  USHF.L.U32 UR10, UR10, UR21, URZ ;  /* 0x000000150a0a7299 */ /* 0x000fc4000800063f */
[----:B------:R-:W-:Y:S02]  /*10b0*/  USHF.R.U64 UR26, UR25, UR21, UR11 ;  /* 0x00000015191a7299 */ /* 0x000fe4000800120b */
[----:B------:R-:W-:Y:S02]  /*10c0*/  ULOP3.LUT UR15, URZ, UR10, URZ, 0x33, !UPT ;  /* 0x0000000a3f0f7292 */ /* 0x000fe4000f8e333f */
[----:B------:R-:W-:Y:S02]  /*10d0*/  UIADD3 UR19, UR5, -0x1, URZ ;  /* 0xffffffff05137890 */ /* 0x000fe4000fffe03f */
[----:B------:R-:W-:Y:S01]  /*10e0*/  USHF.R.U32.HI UR11, URZ, UR21, UR11 ;  /* 0x000000153f0b7299 */ /* 0x000fe2000801160b */
[----:B------:R-:W-:Y:S01]  /*10f0*/  ULDC UR22, c[0x0][0x648] ;  /* 0x0001920000167ab9 */ /* 0x000fe20000000800 */
[----:B------:R-:W-:Y:S01]  /*1100*/  ULDC UR23, c[0x0][0x638] ;  /* 0x00018e0000177ab9 */ /* 0x000fe20000000800 */
[----:B------:R-:W-:Y:S01]  /*1110*/  UMOV UR24, 0x1 ;  /* 0x0000000100187882 */ /* 0x000fe20000000000 */
[----:B------:R-:W-:Y:S01]  /*1120*/  UMOV UR10, UR26 ;  /* 0x0000001a000a7c82 */ /* 0x000fe20008000000 */
[----:B------:R-:W-:Y:S07]  /*1130*/  @!P0 BRA `(.L_x_13) ;  /* 0x0000000000308947 */ /* 0x000fee0003800000 */
[----:B------:R-:W-:Y:S02]  /*1140*/  ULDC UR16, c[0x0][0x64c] ;  /* 0x0001930000107ab9 */ /* 0x000fe40000000800 */
        /* <DEDUP_REMOVED lines=8> */
[----:B------:R-:W-:-:S07]  /*11d0*/  UIMAD.WIDE.U32.X UR8, UR18, UR9, UR16, UP1 ;  /* 0x00000009120872a5 */ /* 0x000fce00088e0410 */
[----:B------:R-:W-:Y:S01]  /*11e0*/  UMOV UR10, UR8 ;  /* 0x00000008000a7c82 */ /* 0x000fe20008000000 */
[----:B------:R-:W-:-:S05]  /*11f0*/  UMOV UR11, UR9 ;  /* 0x00000009000b7c82 */ /* 0x000fca0008000000 */
.L_x_13:
[----:B------:R-:W-:Y:S01]  /*1200*/  USHF.R.U64 UR9, UR10, UR22, UR11 ;  /* 0x000000160a097299 */ /* 0x000fe2000800120b */
[----:B------:R-:W-:Y:S01]  /*1210*/  IMAD.MOV.U32 R0, RZ, RZ, 0x1 ;  /* 0x00000001ff007424 */ /* 0x000fe200078e00ff */
[----:B------:R-:W-:Y:S01]  /*1220*/  USHF.L.U32 UR8, UR24, UR21, URZ ;  /* 0x0000001518087299 */ /* 0x000fe2000800063f */
[----:B------:R-:W-:Y:S01]  /*1230*/  IMAD.U32 R19, RZ, RZ, UR4 ;  /* 0x00000004ff137e24 */ /* 0x000fe2000f8e00ff */
[----:B------:R-:W-:Y:S02]  /*1240*/  ULOP3.LUT UR15, UR25, UR15, URZ, 0xc0, !UPT ;  /* 0x0000000f190f7292 */ /* 0x000fe4000f8ec03f */
[----:B------:R-:W-:Y:S02]  /*1250*/  UIADD3 UR10, -UR9, URZ, URZ ;  /* 0x0000003f090a7290 */ /* 0x000fe4000fffe13f */
[----:B------:R-:W-:Y:S02]  /*1260*/  UIMAD UR15, UR8, UR9, UR15 ;  /* 0x00000009080f72a4 */ /* 0x000fe4000f8e020f */
[----:B------:R-:W-:-:S02]  /*1270*/  ULOP3.LUT UR19, UR20, UR19, URZ, 0xc0, !UPT ;  /* 0x0000001314137292 */ /* 0x000fc4000f8ec03f */
[----:B------:R-:W-:Y:S01]  /*1280*/  UIMAD UR8, UR10, UR23, UR26 ;  /* 0x000000170a0872a4 */ /* 0x000fe2000f8e021a */
[----:B------:R-:W-:Y:S01]  /*1290*/  ULDC UR9, c[0x0][0x610] ;  /* 0x0001840000097ab9 */ /* 0x000fe20000000800 */
[----:B------:R-:W-:Y:S02]  /*12a0*/  UISETP.NE.AND UP1, UPT, UR40, URZ, UPT ;  /* 0x0000003f2800728c */ /* 0x000fe4000bf25270 */
[----:B------:R-:W-:Y:S02]  /*12b0*/  UIMAD UR7, UR15, UR9, UR7 ;  /* 0x000000090f0772a4 */ /* 0x000fe4000f8e0207 */
[----:B------:R-:W-:-:S04]  /*12c0*/  UIMAD UR8, UR8, UR5, UR19 ;  /* 0x00000005080872a4 */ /* 0x000fc8000f8e0213 */
[----:B------:R-:W-:Y:S02]  /*12d0*/  USEL UR5, UR8, UR7, !UP1 ;  /* 0x0000000708057287 */ /* 0x000fe4000c800000 */
[----:B------:R-:W-:-:S04]  /*12e0*/  USEL UR7, UR7, UR8, !UP1 ;  /* 0x0000000807077287 */ /* 0x000fc8000c800000 */
[----:B------:R-:W-:Y:S02]  /*12f0*/  IMAD.U32 R2, RZ, RZ, UR5 ;  /* 0x00000005ff027e24 */ /* 0x000fe4000f8e00ff */
[----:B------:R-:W-:-:S07]  /*1300*/  IMAD.U32 R18, RZ, RZ, UR7 ;  /* 0x00000007ff127e24 */ /* 0x000fce000f8e00ff */
.L_x_11:
[----:B------:R-:W-:Y:S05]  /*1310*/  @!P2 BRA `(.L_x_14) ;  /* 0x00000000000ca947 */ /* 0x000fea0003800000 */
[----:B------:R-:W-:Y:S01]  /*1320*/  UCGABAR_WAIT ;  /* 0x0000000000007dc7 */ /* 0x000fe20008000000 */
[----:B------:R-:W-:Y:S01]  /*1330*/  CCTL.IVALL ;  /* 0x00000000ff00798f */ /* 0x000fe20002000000 */
[----:B------:R-:W-:Y:S05]  /*1340*/  BRA `(.L_x_15) ;  /* 0x0000000000047947 */ /* 0x000fea0003800000 */
.L_x_14:
[----:B------:R-:W-:Y:S06]  /*1350*/  BAR.SYNC.DEFER_BLOCKING 0x0 ;  /* 0x0000000000007b1d */ /* 0x000fec0000010000 */
.L_x_15:
[----:B------:R-:W-:Y:S02]  /*1360*/  ULDC UR4, c[0x0][0x28c] ;  /* 0x0000a30000047ab9 */ /* 0x000fe40000000800 */
[----:B------:R-:W-:-:S04]  /*1370*/  UIADD3 UR4, UR4, 0x7f, URZ ;  /* 0x0000007f04047890 */ /* 0x000fc8000fffe03f */
[----:B------:R-:W-:-:S04]  /*1380*/  USHF.R.S32.HI UR5, URZ, 0x1f, UR4 ;  /* 0x0000001f3f057899 */ /* 0x000fc80008011404 */
[----:B------:R-:W-:-:S04]  /*1390*/  ULEA.HI UR5, UR5, UR4, URZ, 0x7 ;  /* 0x0000000405057291 */ /* 0x000fc8000f8f383f */
[----:B------:R-:W-:Y:S01]  /*13a0*/  USHF.R.S32.HI UR37, URZ, 0x7, UR5 ;  /* 0x000000073f257899 */ /* 0x000fe20008011405 */
[----:B------:R-:W-:Y:S11]  /*13b0*/  @!P3 BRA `(.L_x_16) ;  /* 0x0000009400d8b947 */ /* 0x000ff60003800000 */
[----:B------:R-:W-:-:S06]  /*13c0*/  UISETP.GT.U32.AND UP1, UPT, UR14, 0x1, UPT ;  /* 0x000000010e00788c */ /* 0x000fcc000bf24070 */
[----:B------:R-:W-:-:S13]  /*13d0*/  PLOP3.LUT P0, PT, PT, PT, UP1, 0x80, 0x0 ;  /* 0x000000000000781c */ /* 0x000fda0003f0f018 */
[----:B------:R-:W-:Y:S05]  /*13e0*/  @P0 EXIT ;  /* 0x000000000000094d */ /* 0x000fea0003800000 */
.L_x_17:
[----:B------:R-:W-:-:S08]  /*13f0*/  NOP ;  /* 0x0000000000007918 */ /* 0x000fd00000000000 */
[----:B------:R-:W0:Y:S02]  /*1400*/  USETMAXREG.TRY_ALLOC.CTAPOOL UP1, 0xe8 ;  /* 0x000000e8000079c8 */ /* 0x000e240008020600 */
[----:B0-----:R-:W-:-:S13]  /*1410*/  PLOP3.LUT P0, PT, PT, PT, UP1, 0x80, 0x0 ;  /* 0x000000000000781c */ /* 0x001fda0003f0f018 */
[----:B------:R-:W-:Y:S05]  /*1420*/  @!P0 BRA `(.L_x_17) ;  /* 0xfffffffc00f08947 */ /* 0x000fea000383ffff */
[----:B------:R-:W-:-:S13]  /*1430*/  LOP3.LUT P0, RZ, R0, 0xff, RZ, 0xc0, !PT ;  /* 0x000000ff00ff7812 */ /* 0x000fda000780c0ff */
[----:B------:R-:W-:Y:S05]  /*1440*/  @!P0 EXIT ;  /* 0x000000000000894d */ /* 0x000fea0003800000 */
[----:B------:R-:W0:Y:S01]  /*1450*/  S2UR UR5, SR_CgaCtaId ;  /* 0x00000000000579c3 */ /* 0x000e220000008800 */
[----:B------:R-:W-:Y:S01]  /*1460*/  VIADD R5, R5, 0xffffffff ;  /* 0xffffffff05057836 */ /* 0x000fe20000000000 */
[CC--:B------:R-:W-:Y:S01]  /*1470*/  LEA.HI R0, R9.reuse, R4.reuse, RZ, 0x2 ;  /* 0x0000000409007211 */ /* 0x0c0fe200078f10ff */
[----:B------:R-:W-:Y:S01]  /*1480*/  UMOV UR43, 0x400 ;  /* 0x00000400002b7882 */ /* 0x000fe20000000000 */
[----:B------:R-:W-:Y:S01]  /*1490*/  LEA.HI R9, R9, R4, RZ, 0x5 ;  /* 0x0000000409097211 */ /* 0x000fe200078f28ff */
[----:B------:R-:W-:Y:S01]  /*14a0*/  USHF.R.U32.HI UR4, URZ, 0x1, UR37 ;  /* 0x000000013f047899 */ /* 0x000fe20008011625 */
[----:B------:R-:W-:Y:S01]  /*14b0*/  R2UR UR45, R5 ;  /* 0x00000000052d72ca */ /* 0x000fe200000e0000 */
[----:B------:R-:W-:Y:S01]  /*14c0*/  ULOP3.LUT UR44, UR37, 0x1, URZ, 0xc0, !UPT ;  /* 0x00000001252c7892 */ /* 0x000fe2000f8ec03f */
[--C-:B------:R-:W-:Y:S01]  /*14d0*/  SHF.R.S32.HI R154, RZ, 0x2, R0.reuse ;  /* 0x00000002ff9a7819 */ /* 0x100fe20000011400 */
[----:B------:R-:W-:Y:S01]  /*14e0*/  UISETP.LT.AND UP1, UPT, UR37, 0x1, UPT ;  /* 0x000000012500788c */ /* 0x000fe2000bf21270 */
[----:B------:R-:W-:Y:S01]  /*14f0*/  SHF.R.S32.HI R3, RZ, 0x1f, R0 ;  /* 0x0000001fff037819 */ /* 0x000fe20000011400 */
[----:B------:R-:W-:Y:S01]  /*1500*/  ULOP3.LUT UR4, UR4, 0x1, URZ, 0xc0, !UPT ;  /* 0x0000000104047892 */ /* 0x000fe2000f8ec03f */
[----:B------:R-:W-:Y:S01]  /*1510*/  SHF.R.S32.HI R9, RZ, 0x5, R9 ;  /* 0x00000005ff097819 */ /* 0x000fe20000011409 */
[----:B------:R-:W-:Y:S01]  /*1520*/  ULDC UR6, c[0x0][0x284] ;  /* 0x0000a10000067ab9 */ /* 0x000fe20000000800 */
[----:B------:R-:W-:Y:S01]  /*1530*/  LEA.HI R3, R3, R154, RZ, 0x3 ;  /* 0x0000009a03037211 */ /* 0x000fe200078f18ff */
[----:B------:R-:W-:Y:S01]  /*1540*/  USEL UR44, UR44, URZ, !UP0 ;  /* 0x0000003f2c2c7287 */ /* 0x000fe2000c000000 */
[----:B------:R-:W-:Y:S01]  /*1550*/  LOP3.LUT R153, R0, 0xfffffffc, RZ, 0xc0, !PT ;  /* 0xfffffffc00997812 */ /* 0x000fe200078ec0ff */
[----:B------:R-:W-:Y:S01]  /*1560*/  USEL UR47, UR37, 0x1, UP1 ;  /* 0x00000001252f7887 */ /* 0x000fe20008800000 */
[----:B------:R-:W-:Y:S01]  /*1570*/  LOP3.LUT R3, R3, 0xfffffff8, RZ, 0xc0, !PT ;  /* 0xfffffff803037812 */ /* 0x000fe200078ec0ff */
[----:B------:R-:W-:Y:S01]  /*1580*/  USHF.L.U32 UR45, UR45, 0x3, URZ ;  /* 0x000000032d2d7899 */ /* 0x000fe2000800063f */
[----:B------:R-:W-:Y:S01]  /*1590*/  ISETP.NE.AND P0, PT, R5, RZ, PT ;  /* 0x000000ff0500720c */ /* 0x000fe20003f05270 */
[----:B------:R-:W-:Y:S01]  /*15a0*/  UISETP.EQ.U32.AND UP0, UPT, UR4, 0x1, !UP0 ;  /* 0x000000010400788c */ /* 0x000fe2000c702070 */
[----:B------:R-:W-:Y:S01]  /*15b0*/  IMAD.IADD R153, R4, 0x1, -R153 ;  /* 0x0000000104997824 */ /* 0x000fe200078e0a99 */
[----:B------:R-:W-:Y:S01]  /*15c0*/  ULOP3.LUT UR36, UR42, 0x1, URZ, 0xfc, !UPT ;  /* 0x000000012a247892 */ /* 0x000fe2000f8efc3f */
[----:B------:R-:W-:Y:S01]  /*15d0*/  IMAD.IADD R154, R154, 0x1, -R3 ;  /* 0x000000019a9a7824 */ /* 0x000fe200078e0a03 */
[----:B0-----:R-:W-:Y:S01]  /*15e0*/  ULEA UR43, UR5, UR43, 0x18 ;  /* 0x0000002b052b7291 */ /* 0x001fe2000f8ec03f */
[----:B------:R-:W-:Y:S01]  /*15f0*/  IMAD.U32 R157, RZ, RZ, UR45 ;  /* 0x0000002dff9d7e24 */ /* 0x000fe2000f8e00ff */
[----:B------:R-:W-:Y:S01]  /*1600*/  SEL R170, RZ, 0x1, P0 ;  /* 0x00000001ffaa7807 */ /* 0x000fe20000000000 */
[--C-:B------:R-:W-:Y:S01]  /*1610*/  IMAD R161, R9, -0x10, -R154.reuse ;  /* 0xfffffff009a17824 */ /* 0x100fe200078e0a9a */
[----:B------:R-:W-:Y:S01]  /*1620*/  UIADD3 UR46, UR43, 0x30, URZ ;  /* 0x000000302b2e7890 */ /* 0x000fe2000fffe03f */
[--C-:B------:R-:W-:Y:S01]  /*1630*/  SHF.R.S32.HI R155, RZ, 0x1f, R154.reuse ;  /* 0x0000001fff9b7819 */ /* 0x100fe2000001149a */
[----:B------:R-:W-:Y:S01]  /*1640*/  UIADD3 UR47, -UR47, UR37, URZ ;  /* 0x000000252f2f7290 */ /* 0x000fe2000fffe13f */
[----:B------:R-:W-:Y:S01]  /*1650*/  LOP3.LUT R159, R157, 0x8, RZ, 0xc0, !PT ;  /* 0x000000089d9f7812 */ /* 0x000fe200078ec0ff */
[----:B------:R-:W-:Y:S01]  /*1660*/  VIADD R161, R161, UR6 ;  /* 0x00000006a1a17c36 */ /* 0x000fe20008000000 */
[----:B------:R-:W-:Y:S01]  /*1670*/  LOP3.LUT R157, R157, 0x8, RZ, 0xc, !PT ;  /* 0x000000089d9d7812 */ /* 0x000fe200078e0cff */
[----:B------:R-:W-:Y:S01]  /*1680*/  IMAD.U32 R156, RZ, RZ, UR46 ;  /* 0x0000002eff9c7e24 */ /* 0x000fe2000f8e00ff */
[----:B------:R-:W-:Y:S01]  /*1690*/  LOP3.LUT R159, R159, 0x18, RZ, 0x3c, !PT ;  /* 0x000000189f9f7812 */ /* 0x000fe200078e3cff */
[----:B------:R-:W-:Y:S01]  /*16a0*/  IMAD.WIDE R154, R9, 0x10, R154 ;  /* 0x00000010099a7825 */ /* 0x000fe200078e029a */
[----:B------:R-:W-:-:S03]  /*16b0*/  USEL UR48, URZ, 0x1, !UP0 ;  /* 0x000000013f307887 */ /* 0x000fc6000c000000 */
[----:B------:R-:W-:-:S09]  /*16c0*/  VIADD R158, R156, UR45 ;  /* 0x0000002d9c9e7c36 */ /* 0x000fd20008000000 */
.L_x_293:
[----:B------:R-:W-:Y:S01]  /*16d0*/  SHF.L.U32 R3, R170, 0x1f, RZ ;  /* 0x0000001faa037819 */ /* 0x000fe200000006ff */
[----:B------:R-:W-:Y:S02]  /*16e0*/  ULDC UR4, c[0x0][0x28c] ;  /* 0x0000a30000047ab9 */ /* 0x000fe40000000800 */
[----:B------:R-:W-:Y:S01]  /*16f0*/  ISETP.LT.AND P1, PT, RZ, UR4, PT ;  /* 0x00000004ff007c0c */ /* 0x000fe2000bf21270 */
[----:B------:R-:W0:Y:S02]  /*1700*/  SYNCS.PHASECHK.TRANS64.TRYWAIT P0, [R156+UR45], R3 ;  /* 0x000000039c0075a7 */ /* 0x000e24000800016d */
[----:B01234-:R-:W-:Y:S10]  /*1710*/  @!P0 BRA `(.L_x_18) ;  /* 0x000000a000fc8947 */ /* 0x01fff40003800000 */
.L_x_313:
[----:B------:R-:W-:Y:S05]  /*1720*/  @P1 BRA `(.L_x_19) ;  /* 0x0000000000401947 */ /* 0x000fea0003800000 */
[----:B------:R-:W-:Y:S01]  /*1730*/  MOV R0, 0x0 ;  /* 0x0000000000007802 */ /* 0x000fe20000000f00 */
[----:B------:R-:W-:Y:S01]  /*1740*/  ULDC.64 UR4, c[0x4][0x68] ;  /* 0x01001a0000047ab9 */ /* 0x000fe20000000a00 */
[----:B------:R-:W-:Y:S01]  /*1750*/  ULDC.64 UR6, c[0x4][0x8] ;  /* 0x0100020000067ab9 */ /* 0x000fe20000000a00 */
[----:B------:R-:W-:Y:S01]  /*1760*/  IMAD.U32 R4, RZ, RZ, UR4 ;  /* 0x00000004ff047e24 */ /* 0x000fe2000f8e00ff */
[----:B------:R1:W2:Y:S01]  /*1770*/  LDC.64 R14, c[0x4][R0] ;  /* 0x01000000000e7b82 */ /* 0x0002a20000000a00 */
[----:B------:R-:W-:Y:S01]  /*1780*/  IMAD.U32 R5, RZ, RZ, UR5 ;  /* 0x00000005ff057e24 */ /* 0x000fe2000f8e00ff */
[----:B------:R-:W-:Y:S01]  /*1790*/  ULDC.64 UR4, c[0x4][0x70] ;  /* 0x01001c0000047ab9 */ /* 0x000fe20000000a00 */
[----:B------:R-:W-:Y:S02]  /*17a0*/  IMAD.U32 R10, RZ, RZ, UR6 ;  /* 0x00000006ff0a7e24 */ /* 0x000fe4000f8e00ff */
[----:B------:R-:W-:Y:S02]  /*17b0*/  IMAD.U32 R6, RZ, RZ, UR4 ;  /* 0x00000004ff067e24 */ /* 0x000fe4000f8e00ff */
[----:B------:R-:W-:-:S02]  /*17c0*/  IMAD.U32 R7, RZ, RZ, UR5 ;  /* 0x00000005ff077e24 */ /* 0x000fc4000f8e00ff */
[----:B------:R-:W-:Y:S02]  /*17d0*/  IMAD.U32 R11, RZ, RZ, UR7 ;  /* 0x00000007ff0b7e24 */ /* 0x000fe4000f8e00ff */
[----:B------:R-:W-:Y:S02]  /*17e0*/  IMAD.MOV.U32 R8, RZ, RZ, 0x1e1 ;  /* 0x000001e1ff087424 */ /* 0x000fe400078e00ff */
[----:B------:R-:W-:Y:S02]  /*17f0*/  IMAD.MOV.U32 R12, RZ, RZ, 0x1 ;  /* 0x00000001ff0c7424 */ /* 0x000fe400078e00ff */
[----:B-1----:R-:W-:-:S07]  /*1800*/  IMAD.MOV.U32 R13, RZ, RZ, RZ ;  /* 0x000000ffff0d7224 */ /* 0x002fce00078e00ff */
[----:B------:R-:W-:-:S07]  /*1810*/  LEPC R20, `(.L_x_19) ;  /* 0x000000001014794e */ /* 0x000fce0000000000 */
[----:B0-2--5:R-:W-:Y:S05]  /*1820*/  CALL.ABS.NOINC R14 ;  /* 0x000000000e007343 */ /* 0x025fea0003c00000 */
.L_x_19:
[----:B------:R-:W-:-:S05]  /*1830*/  IMAD.U32 R0, RZ, RZ, UR36 ;  /* 0x00000024ff007e24 */ /* 0x000fca000f8e00ff */
[----:B------:R-:W-:-:S13]  /*1840*/  ISETP.NE.AND P0, PT, R0, 0x3, PT ;  /* 0x000000030000780c */ /* 0x000fda0003f05270 */
[----:B------:R-:W-:Y:S05]  /*1850*/  @!P0 BRA `(.L_x_20) ;  /* 0x0000000000048947 */ /* 0x000fea0003800000 */
[----:B------:R-:W-:Y:S01]  /*1860*/  BPT.TRAP 0x1 ;  /* 0x000000040000795c */ /* 0x000fe20000300000 */
.L_x_20:
[----:B0-----:R-:W-:Y:S02]  /*1870*/  IMAD.U32 R3, RZ, RZ, UR44 ;  /* 0x0000002cff037e24 */ /* 0x001fe4000f8e00ff */
[----:B------:R-:W-:-:S03]  /*1880*/  IMAD.U32 R0, RZ, RZ, UR48 ;  /* 0x00000030ff007e24 */ /* 0x000fc6000f8e00ff */
[----:B------:R-:W-:Y:S02]  /*1890*/  LEA R3, R3, UR43, 0x3 ;  /* 0x0000002b03037c11 */ /* 0x000fe4000f8e18ff */
[----:B------:R-:W-:-:S04]  /*18a0*/  SHF.L.U32 R0, R0, 0x1f, RZ ;  /* 0x0000001f00007819 */ /* 0x000fc800000006ff */
[----:B------:R0:W1:Y:S01]  /*18b0*/  SYNCS.PHASECHK.TRANS64.TRYWAIT P1, [R3+URZ], R0 ;  /* 0x00000000030075a7 */ /* 0x000062000802017f */
[----:B------:R-:W-:Y:S05]  /*18c0*/  @!P0 BRA `(.L_x_21) ;  /* 0x0000000000048947 */ /* 0x000fea0003800000 */
[----:B------:R-:W-:Y:S01]  /*18d0*/  BPT.TRAP 0x1 ;  /* 0x000000040000795c */ /* 0x000fe20000300000 */
.L_x_21:
[----:B------:R-:W-:-:S05]  /*18e0*/  IMAD.U32 R4, RZ, RZ, UR47 ;  /* 0x0000002fff047e24 */ /* 0x000fca000f8e00ff */
[----:B------:R-:W-:Y:S01]  /*18f0*/  ISETP.GE.AND P2, PT, R4, 0x1, PT ;  /* 0x000000010400780c */ /* 0x000fe20003f46270 */
[----:B-1----:R-:W-:-:S12]  /*1900*/  @P1 BRA `(.L_x_22) ;  /* 0x0000000000081947 */ /* 0x002fd80003800000 */
[----:B------:R-:W1:Y:S02]  /*1910*/  SYNCS.PHASECHK.TRANS64.TRYWAIT P1, [R3+URZ], R0 ;  /* 0x00000000030075a7 */ /* 0x000e64000802017f */
[----:B-1----:R-:W-:Y:S05]  /*1920*/  @!P1 BRA `(.L_x_23) ;  /* 0x000000a0008c9947 */ /* 0x002fea0003800000 */
.L_x_22:
[----:B------:R-:W-:Y:S05]  /*1930*/  WARPSYNC.ALL ;  /* 0x0000000000007948 */ /* 0x000fea0003800000 */
[----:B------:R-:W-:Y:S01]  /*1940*/  UIADD3 UR4, UR43, 0x100, URZ ;  /* 0x000001002b047890 */ /* 0x000fe2000fffe03f */
[----:B------:R-:W-:Y:S01]  /*1950*/  WARPGROUP.ARRIVE ;  /* 0x00000000000079c5 */ /* 0x000fe20000000000 */
[----:B------:R-:W-:Y:S02]  /*1960*/  UIADD3 UR5, UR43, 0x8100, URZ ;  /* 0x000081002b057890 */ /* 0x000fe4000fffe03f */
[----:B------:R-:W-:Y:S02]  /*1970*/  USHF.R.U32.HI UR4, URZ, 0x4, UR4 ;  /* 0x000000043f047899 */ /* 0x000fe40008011604 */
[----:B------:R-:W-:-:S02]  /*1980*/  USHF.R.U32.HI UR5, URZ, 0x4, UR5 ;  /* 0x000000043f057899 */ /* 0x000fc40008011605 */
[----:B------:R-:W-:Y:S02]  /*1990*/  ULOP3.LUT UR4, UR4, 0x3fff, URZ, 0xc0, !UPT ;  /* 0x00003fff04047892 */ /* 0x000fe4000f8ec03f */
[----:B------:R-:W-:Y:S02]  /*19a0*/  ULOP3.LUT UR5, UR5, 0x3fff, URZ, 0xc0, !UPT ;  /* 0x00003fff05057892 */ /* 0x000fe4000f8ec03f */
[----:B------:R-:W-:Y:S02]  /*19b0*/  ULOP3.LUT UR4, UR4, 0x10000, URZ, 0xfc, !UPT ;  /* 0x0001000004047892 */ /* 0x000fe4000f8efc3f */
[----:B------:R-:W-:Y:S02]  /*19c0*/  ULOP3.LUT UR5, UR5, 0x10000, URZ, 0xfc, !UPT ;  /* 0x0001000005057892 */ /* 0x000fe4000f8efc3f */
[----:B------:R-:W-:Y:S02]  /*19d0*/  ULEA UR7, UR44, UR4, 0xa ;  /* 0x000000042c077291 */ /* 0x000fe4000f8e503f */
[----:B------:R-:W-:Y:S01]  /*19e0*/  ULEA UR6, UR44, UR5, 0xc ;  /* 0x000000052c067291 */ /* 0x000fe2000f8e603f */
[----:B------:R-:W-:Y:S01]  /*19f0*/  UMOV UR9, 0x40000040 ;  /* 0x4000004000097882 */ /* 0x000fe20000000000 */
[----:B------:R-:W-:-:S03]  /*1a00*/  UMOV UR11, 0x40000040 ;  /* 0x40000040000b7882 */ /* 0x000fc60000000000 */
[----:B------:R-:W-:Y:S02]  /*1a10*/  UMOV UR8, UR7 ;  /* 0x0000000700087c82 */ /* 0x000fe40008000000 */
[----:B------:R-:W-:Y:S02]  /*1a20*/  UMOV UR10, UR6 ;  /* 0x00000006000a7c82 */ /* 0x000fe40008000000 */
[----:B------:R-:W-:Y:S01]  /*1a30*/  HGMMA.64x256x16.F32.BF16 R24, gdesc[UR8], RZ, !UPT, gsb0 ;  /* 0x03e00000081879f0 */ /* 0x000fe2000c0018ff */
[----:B------:R-:W-:Y:S02]  /*1a40*/  UIADD3 UR8, UR7, 0x2, URZ ;  /* 0x0000000207087890 */ /* 0x000fe4000fffe03f */
[----:B------:R-:W-:Y:S01]  /*1a50*/  UIADD3 UR10, UR6, 0x2, URZ ;  /* 0x00000002060a7890 */ /* 0x000fe2000fffe03f */
[----:B------:R-:W-:Y:S01]  /*1a60*/  UMOV UR9, 0x40000040 ;  /* 0x4000004000097882 */ /* 0x000fe20000000000 */
[----:B------:R-:W-:Y:S01]  /*1a70*/  UMOV UR11, 0x40000040 ;  /* 0x40000040000b7882 */ /* 0x000fe20000000000 */
[----:B------:R-:W-:-:S02]  /*1a80*/  WARPGROUP.DEPBAR.LE gsb0, 0x0 ;  /* 0x00008000000079c5 */ /* 0x000fc40000010000 */
[----:B------:R-:W-:-:S15]  /*1a90*/  WARPGROUP.ARRIVE ;  /* 0x00000000000079c5 */ /* 0x000fde0000000000 */
[----:B------:R-:W-:-:S05]  /*1aa0*/  NOP ;  /* 0x0000000000007918 */ /* 0x000fca0000000000 */
[----:B------:R-:W-:Y:S01]  /*1ab0*/  HGMMA.64x256x16.F32.BF16 R24, gdesc[UR8], R24, gsb0 ;  /* 0x03e00000081879f0 */ /* 0x000fe20008001818 */
[----:B------:R-:W-:Y:S02]  /*1ac0*/  UIADD3 UR8, UR7, 0x4, URZ ;  /* 0x0000000407087890 */ /* 0x000fe4000fffe03f */
[----:B------:R-:W-:Y:S01]  /*1ad0*/  UIADD3 UR10, UR6, 0x4, URZ ;  /* 0x00000004060a7890 */ /* 0x000fe2000fffe03f */
[----:B------:R-:W-:Y:S01]  /*1ae0*/  UMOV UR9, 0x40000040 ;  /* 0x4000004000097882 */ /* 0x000fe20000000000 */
[----:B------:R-:W-:Y:S01]  /*1af0*/  UMOV UR11, 0x40000040 ;  /* 0x40000040000b7882 */ /* 0x000fe20000000000 */
[----:B------:R-:W-:Y:S02]  /*1b00*/  WARPGROUP.DEPBAR.LE gsb0, 0x0 ;  /* 0x00008000000079c5 */ /* 0x000fe40000010000 */
        /* <DEDUP_REMOVED lines=42> */
[----:B------:R-:W-:Y:S03]  /*1db0*/  HGMMA.64x256x16.F32.BF16 R24, gdesc[UR8], R24, gsb0 ;  /* 0x03e00000081879f0 */ /* 0x000fe60008001818 */
[----:B------:R-:W-:Y:S02]  /*1dc0*/  WARPGROUP.DEPBAR.LE gsb0, 0x0 ;  /* 0x00008000000079c5 */ /* 0x000fe40000010000 */
[----:B------:R-:W-:Y:S05]  /*1dd0*/  @!P2 BRA `(.L_x_24) ;  /* 0x0000000400a4a947 */ /* 0x000fea0003800000 */
[----:B------:R-:W-:Y:S01]  /*1de0*/  UIADD3 UR6, UR44, 0x1, URZ ;  /* 0x000000012c067890 */ /* 0x000fe2000fffe03f */
[----:B01----:R-:W-:Y:S02]  /*1df0*/  IMAD.U32 R0, RZ, RZ, UR47 ;  /* 0x0000002fff007e24 */ /* 0x003fe4000f8e00ff */
[----:B------:R-:W-:Y:S01]  /*1e00*/  IMAD.U32 R3, RZ, RZ, UR44 ;  /* 0x0000002cff037e24 */ /* 0x000fe2000f8e00ff */
[----:B------:R-:W-:-:S04]  /*1e10*/  UISETP.NE.AND UP0, UPT, UR6, 0x2, UPT ;  /* 0x000000020600788c */ /* 0x000fc8000bf05270 */
[----:B------:R-:W-:Y:S02]  /*1e20*/  USEL UR7, URZ, 0x1, UP0 ;  /* 0x000000013f077887 */ /* 0x000fe40008000000 */
[----:B------:R-:W-:Y:S02]  /*1e30*/  USEL UR6, UR6, URZ, UP0 ;  /* 0x0000003f06067287 */ /* 0x000fe40008000000 */
[----:B------:R-:W-:-:S06]  /*1e40*/  ULOP3.LUT UR7, UR48, UR7, URZ, 0x3c, !UPT ;  /* 0x0000000730077292 */ /* 0x000fcc000f8e3c3f */
[----:B------:R-:W-:-:S07]  /*1e50*/  IMAD.U32 R6, RZ, RZ, UR7 ;  /* 0x00000007ff067e24 */ /* 0x000fce000f8e00ff */
.L_x_31:
[----:B------:R-:W-:Y:S05]  /*1e60*/  @!P0 BRA `(.L_x_25) ;  /* 0x0000000000048947 */ /* 0x000fea0003800000 */
[----:B------:R-:W-:Y:S01]  /*1e70*/  BPT.TRAP 0x1 ;  /* 0x000000040000795c */ /* 0x000fe20000300000 */
.L_x_25:
[----:B------:R-:W-:Y:S01]  /*1e80*/  ULEA UR7, UR6, UR43, 0x3 ;  /* 0x0000002b06077291 */ /* 0x000fe2000f8e183f */
[----:B------:R-:W-:-:S08]  /*1e90*/  SHF.L.U32 R4, R6, 0x1f, RZ ;  /* 0x0000001f06047819 */ /* 0x000fd000000006ff */
[----:B------:R0:W1:Y:S01]  /*1ea0*/  SYNCS.PHASECHK.TRANS64.TRYWAIT P1, [UR7], R4 ;  /* 0x00000004ff0075a7 */ /* 0x0000620008020147 */
[----:B------:R-:W-:Y:S05]  /*1eb0*/  @!P0 BRA `(.L_x_26) ;  /* 0x0000000000048947 */ /* 0x000fea0003800000 */
[----:B------:R-:W-:Y:S01]  /*1ec0*/  BPT.TRAP 0x1 ;  /* 0x000000040000795c */ /* 0x000fe20000300000 */
.L_x_26:
[----:B-1----:R-:W-:Y:S05]  /*1ed0*/  @P1 BRA `(.L_x_27) ;  /* 0x0000000000081947 */ /* 0x002fea0003800000 */
[----:B------:R-:W1:Y:S02]  /*1ee0*/  SYNCS.PHASECHK.TRANS64.TRYWAIT P1, [UR7], R4 ;  /* 0x00000004ff0075a7 */ /* 0x000e640008020147 */
[----:B-1----:R-:W-:Y:S05]  /*1ef0*/  @!P1 BRA `(.L_x_28) ;  /* 0x0000009c002c9947 */ /* 0x002fea0003800000 */
.L_x_27:
[----:B------:R-:W-:Y:S01]  /*1f00*/  ULEA UR12, UR6, UR4, 0xa ;  /* 0x00000004060c7291 */ /* 0x000fe2000f8e503f */
[----:B------:R-:W-:Y:S01]  /*1f10*/  WARPGROUP.ARRIVE ;  /* 0x00000000000079c5 */ /* 0x000fe20000000000 */
[----:B------:R-:W-:Y:S01]  /*1f20*/  ULEA UR7, UR6, UR5, 0xc ;  /* 0x0000000506077291 */ /* 0x000fe2000f8e603f */
[----:B------:R-:W-:Y:S01]  /*1f30*/  UMOV UR9, 0x40000040 ;  /* 0x4000004000097882 */ /* 0x000fe20000000000 */
[----:B------:R-:W-:-:S03]  /*1f40*/  UMOV UR11, 0x40000040 ;  /* 0x40000040000b7882 */ /* 0x000fc60000000000 */
[----:B------:R-:W-:Y:S02]  /*1f50*/  UMOV UR8, UR12 ;  /* 0x0000000c00087c82 */ /* 0x000fe40008000000 */
[----:B------:R-:W-:Y:S02]  /*1f60*/  UMOV UR10, UR7 ;  /* 0x00000007000a7c82 */ /* 0x000fe40008000000 */
[----:B------:R-:W-:Y:S01]  /*1f70*/  HGMMA.64x256x16.F32.BF16 R24, gdesc[UR8], R24, gsb0 ;  /* 0x03e00000081879f0 */ /* 0x000fe20008001818 */
        /* <DEDUP_REMOVED lines=58> */
[----:B------:R-:W-:Y:S01]  /*2320*/  BPT.TRAP 0x1 ;  /* 0x000000040000795c */ /* 0x000fe20000300000 */
.L_x_29:
[----:B------:R-:W-:Y:S01]  /*2330*/  ISETP.NE.AND P1, PT, R160, RZ, PT ;  /* 0x000000ffa000720c */ /* 0x000fe20003f25270 */
[----:B------:R-:W-:-:S12]  /*2340*/  UISETP.GT.U32.AND UP0, UPT, UR42, 0x1, UPT ;  /* 0x000000012a00788c */ /* 0x000fd8000bf04070 */
[----:B01----:R-:W-:-:S05]  /*2350*/  @P1 LEA R4, R3, UR43, 0x3 ;  /* 0x0000002b03041c11 */ /* 0x003fca000f8e18ff */
[----:B------:R-:W-:-:S05]  /*2360*/  @P1 VIADD R5, R4, 0x10 ;  /* 0x0000001004051836 */ /* 0x000fca0000000000 */
[----:B------:R-:W-:-:S04]  /*2370*/  @P1 PRMT R5, R152, 0x654, R5 ;  /* 0x0000065498051816 */ /* 0x000fc80000000005 */
[----:B------:R0:W-:Y:S01]  /*2380*/  @P1 SYNCS.ARRIVE.TRANS64.RED.A1T0 RZ, [R5+URZ], RZ ;  /* 0x000000ff05ff19a7 */ /* 0x0001e2000810043f */
[----:B------:R-:W-:-:S13]  /*2390*/  PLOP3.LUT P1, PT, PT, PT, UP0, 0x80, 0x0 ;  /* 0x000000000000781c */ /* 0x000fda0003f2f008 */
[----:B0-----:R-:W-:Y:S05]  /*23a0*/  @P1 BRA `(.L_x_30) ;  /* 0x0000000000041947 */ /* 0x001fea0003800000 */
[----:B------:R-:W-:Y:S01]  /*23b0*/  BPT.TRAP 0x1 ;  /* 0x000000040000795c */ /* 0x000fe20000300000 */
.L_x_30:
[----:B------:R-:W-:Y:S01]  /*23c0*/  UIADD3 UR6, UR6, 0x1, URZ ;  /* 0x0000000106067890 */ /* 0x000fe2000fffe03f */
[C---:B------:R-:W-:Y:S01]  /*23d0*/  ISETP.GT.AND P2, PT, R0.reuse, 0x1, PT ;  /* 0x000000010000780c */ /* 0x040fe20003f44270 */
[----:B------:R-:W-:Y:S02]  /*23e0*/  VIADD R3, R3, 0x1 ;  /* 0x0000000103037836 */ /* 0x000fe40000000000 */
[----:B------:R-:W-:Y:S01]  /*23f0*/  UISETP.NE.AND UP0, UPT, UR6, 0x2, UPT ;  /* 0x000000020600788c */ /* 0x000fe2000bf05270 */
[----:B------:R-:W-:Y:S02]  /*2400*/  VIADD R0, R0, 0xffffffff ;  /* 0xffffffff00007836 */ /* 0x000fe40000000000 */
[C---:B------:R-:W-:Y:S01]  /*2410*/  ISETP.NE.AND P1, PT, R3.reuse, 0x2, PT ;  /* 0x000000020300780c */ /* 0x040fe20003f25270 */
[----:B------:R-:W-:Y:S02]  /*2420*/  USEL UR7, URZ, 0x1, UP0 ;  /* 0x000000013f077887 */ /* 0x000fe40008000000 */
[----:B------:R-:W-:Y:S01]  /*2430*/  USEL UR6, UR6, URZ, UP0 ;  /* 0x0000003f06067287 */ /* 0x000fe20008000000 */
[----:B------:R-:W-:-:S03]  /*2440*/  SEL R3, R3, RZ, P1 ;  /* 0x000000ff03037207 */ /* 0x000fc60000800000 */
[----:B------:R-:W-:Y:S01]  /*2450*/  LOP3.LUT R6, R6, UR7, RZ, 0x3c, !PT ;  /* 0x0000000706067c12 */ /* 0x000fe2000f8e3cff */
[----:B------:R-:W-:Y:S07]  /*2460*/  @P2 BRA `(.L_x_31) ;  /* 0xfffffff8007c2947 */ /* 0x000fee000383ffff */
.L_x_24:
[----:B------:R-:W-:Y:S01]  /*2470*/  ULDC UR4, c[0x0][0x28c] ;  /* 0x0000a30000047ab9 */ /* 0x000fe20000000800 */
[----:B------:R2:W-:Y:S01]  /*2480*/  SYNCS.ARRIVE.TRANS64.A1T0 RZ, [R157+UR46], RZ ;  /* 0x000000ff9dff79a7 */ /* 0x0005e2000810002e */
[----:B------:R-:W-:-:S06]  /*2490*/  UISETP.GE.AND UP0, UPT, UR4, 0x1, UPT ;  /* 0x000000010400788c */ /* 0x000fcc000bf06270 */
[----:B------:R-:W-:-:S13]  /*24a0*/  PLOP3.LUT P1, PT, PT, PT, UP0, 0x80, 0x0 ;  /* 0x000000000000781c */ /* 0x000fda0003f2f008 */
[----:B--2---:R-:W-:Y:S05]  /*24b0*/  @!P1 BRA `(.L_x_32) ;  /* 0x0000000000409947 */ /* 0x004fea0003800000 */
[----:B------:R-:W-:Y:S05]  /*24c0*/  @!P0 BRA `(.L_x_33) ;  /* 0x0000000000048947 */ /* 0x000fea0003800000 */
[----:B------:R-:W-:Y:S01]  /*24d0*/  BPT.TRAP 0x1 ;  /* 0x000000040000795c */ /* 0x000fe20000300000 */
.L_x_33:
[----:B------:R-:W-:Y:S01]  /*24e0*/  ISETP.NE.AND P0, PT, R160, RZ, PT ;  /* 0x000000ffa000720c */ /* 0x000fe20003f05270 */
[----:B01----:R-:W-:-:S12]  /*24f0*/  IMAD.U32 R3, RZ, RZ, UR43 ;  /* 0x0000002bff037e24 */ /* 0x003fd8000f8e00ff */
[----:B------:R-:W-:-:S05]  /*2500*/  VOTEU.ANY UP0, P0 ;  /* 0x00000000003f7886 */ /* 0x000fca0000000100 */
[----:B------:R-:W-:Y:S02]  /*2510*/  @UP0 UIADD3 UR5, UR47, UR44, URZ ;  /* 0x0000002c2f050290 */ /* 0x000fe4000fffe03f */
[----:B------:R-:W-:-:S04]  /*2520*/  UISETP.GT.U32.AND UP0, UPT, UR42, 0x1, UPT ;  /* 0x000000012a00788c */ /* 0x000fc8000bf04070 */
[----:B------:R-:W-:-:S04]  /*2530*/  IMAD.U32 R0, RZ, RZ, UR5 ;  /* 0x00000005ff007e24 */ /* 0x000fc8000f8e00ff */
[----:B------:R-:W-:-:S05]  /*2540*/  @P0 IMAD.SHL.U32 R0, R0, 0x8, RZ ;  /* 0x0000000800000824 */ /* 0x000fca00078e00ff */
[----:B------:R-:W-:-:S04]  /*2550*/  @P0 LOP3.LUT R0, R0, 0x8, RZ, 0xc0, !PT ;  /* 0x0000000800000812 */ /* 0x000fc800078ec0ff */
[----:B------:R-:W-:-:S04]  /*2560*/  @P0 IADD3 R3, R3, 0x10, R0 ;  /* 0x0000001003030810 */ /* 0x000fc80007ffe000 */
[----:B------:R-:W-:-:S04]  /*2570*/  @P0 PRMT R3, R152, 0x654, R3 ;  /* 0x0000065498030816 */ /* 0x000fc80000000003 */
[----:B------:R2:W-:Y:S01]  /*2580*/  @P0 SYNCS.ARRIVE.TRANS64.RED.A1T0 RZ, [R3+URZ], RZ ;  /* 0x000000ff03ff09a7 */ /* 0x0005e2000810043f */
[----:B------:R-:W-:-:S13]  /*2590*/  PLOP3.LUT P0, PT, PT, PT, UP0, 0x80, 0x0 ;  /* 0x000000000000781c */ /* 0x000fda0003f0f008 */
[----:B--2---:R-:W-:Y:S05]  /*25a0*/  @P0 BRA `(.L_x_32) ;  /* 0x0000000000040947 */ /* 0x004fea0003800000 */
[----:B------:R-:W-:Y:S01]  /*25b0*/  BPT.TRAP 0x1 ;  /* 0x000000040000795c */ /* 0x000fe20000300000 */
.L_x_32:
[----:B01----:R-:W-:Y:S01]  /*25c0*/  SHF.L.U32 R3, R170, 0x1f, RZ ;  /* 0x0000001faa037819 */ /* 0x003fe200000006ff */
[----:B------:R-:W-:Y:S01]  /*25d0*/  ULEA UR6, UR37, UR44, 0x1 ;  /* 0x0000002c25067291 */ /* 0x000fe2000f8e083f */
[----:B------:R-:W0:Y:S01]  /*25e0*/  LDC R6, c[0x0][0x288] ;  /* 0x0000a200ff067b82 */ /* 0x000e220000000800 */
[----:B------:R-:W-:Y:S01]  /*25f0*/  UIADD3 UR4, UR4, 0xfe, URZ ;  /* 0x000000fe04047890 */ /* 0x000fe2000fffe03f */
[----:B------:R-:W-:Y:S01]  /*2600*/  IMAD.SHL.U32 R8, R153, 0x2, RZ ;  /* 0x0000000299087824 */ /* 0x000fe200078e00ff */
[----:B------:R-:W-:Y:S02]  /*2610*/  USHF.R.U32.HI UR5, URZ, 0x1, UR6 ;  /* 0x000000013f057899 */ /* 0x000fe40008011606 */
[----:B------:R-:W-:Y:S02]  /*2620*/  UISETP.GT.U32.AND UP0, UPT, UR6, 0x1, UPT ;  /* 0x000000010600788c */ /* 0x000fe4000bf04070 */
[----:B------:R-:W-:Y:S01]  /*2630*/  ULOP3.LUT UR5, UR5, 0x1, URZ, 0xc0, !UPT ;  /* 0x0000000105057892 */ /* 0x000fe2000f8ec03f */
[----:B------:R-:W1:Y:S01]  /*2640*/  SYNCS.PHASECHK.TRANS64.TRYWAIT P0, [R156+UR45+0x10], R3 ;  /* 0x000010039c0075a7 */ /* 0x000e62000800016d */
[----:B------:R-:W-:Y:S01]  /*2650*/  UISETP.LT.U32.AND UP0, UPT, UR4, 0xff, UP0 ;  /* 0x000000ff0400788c */ /* 0x000fe20008701070 */
[----:B------:R-:W-:Y:S01]  /*2660*/  SHF.R.S32.HI R9, RZ, 0x1f, R8 ;  /* 0x0000001fff097819 */ /* 0x000fe20000011408 */
[----:B------:R-:W-:-:S02]  /*2670*/  UISETP.NE.U32.AND UP1, UPT, UR5, 0x1, UPT ;  /* 0x000000010500788c */ /* 0x000fc4000bf25070 */
[----:B------:R-:W-:Y:S02]  /*2680*/  USEL UR5, URZ, 0x1, !UP0 ;  /* 0x000000013f057887 */ /* 0x000fe4000c000000 */
[----:B------:R-:W-:-:S04]  /*2690*/  UISETP.GT.U32.AND UP1, UPT, UR4, 0xfe, !UP1 ;  /* 0x000000fe0400788c */ /* 0x000fc8000cf24070 */
[----:B------:R-:W-:-:S04]  /*26a0*/  USEL UR4, URZ, 0x1, !UP1 ;  /* 0x000000013f047887 */ /* 0x000fc8000c800000 */
[----:B------:R-:W-:Y:S01]  /*26b0*/  ULOP3.LUT UR48, UR4, UR48, UR5, 0x96, !UPT ;  /* 0x0000003004307292 */ /* 0x000fe2000f8e9605 */
[----:B01----:R-:W-:Y:S11]  /*26c0*/  @!P0 BRA `(.L_x_34) ;  /* 0x0000009400508947 */ /* 0x003ff60003800000 */
.L_x_314:
[----:B------:R-:W-:Y:S01]  /*26d0*/  IMAD.SHL.U32 R4, R18, 0x40, RZ ;  /* 0x0000004012047824 */ /* 0x000fe200078e00ff */
[----:B------:R-:W-:Y:S01]  /*26e0*/  ULDC UR6, c[0x0][0x284] ;  /* 0x0000a10000067ab9 */ /* 0x000fe20000000800 */
[----:B------:R-:W-:Y:S01]  /*26f0*/  IMAD.SHL.U32 R12, R2, 0x100, RZ ;  /* 0x00000100020c7824 */ /* 0x000fe200078e00ff */
[----:B------:R-:W-:Y:S01]  /*2700*/  SHF.R.S32.HI R7, RZ, 0x1f, R19 ;  /* 0x0000001fff077819 */ /* 0x000fe20000011413 */
[----:B------:R-:W-:Y:S01]  /*2710*/  ULDC.64 UR4, c[0x0][0x5d0] ;  /* 0x0001740000047ab9 */ /* 0x000fe20000000a00 */
[----:B------:R-:W-:Y:S01]  /*2720*/  ISETP.GE.AND P0, PT, R4, UR6, PT ;  /* 0x0000000604007c0c */ /* 0x000fe2000bf06270 */
[----:B0-----:R-:W-:Y:S01]  /*2730*/  IMAD.WIDE.U32 R2, R19, UR4, R8 ;  /* 0x0000000413027c25 */ /* 0x001fe2000f8e0008 */
[----:B------:R-:W-:Y:S01]  /*2740*/  SHF.R.S32.HI R13, RZ, 0x1f, R12 ;  /* 0x0000001fff0d7819 */ /* 0x000fe2000001140c */
[----:B------:R-:W-:Y:S01]  /*2750*/  ULOP3.LUT UR44, UR44, 0x1, URZ, 0xc0, !UPT ;  /* 0x000000012c2c7892 */ /* 0x000fe2000f8ec03f */
[C---:B------:R-:W-:Y:S01]  /*2760*/  ISETP.GE.OR P0, PT, R12.reuse, R6, P0 ;  /* 0x000000060c00720c */ /* 0x040fe20000706670 */
[----:B------:R-:W-:Y:S01]  /*2770*/  IMAD R0, R7, UR4, RZ ;  /* 0x0000000407007c24 */ /* 0x000fe2000f8e02ff */
[----:B------:R-:W-:-:S03]  /*2780*/  IADD3 R2, P1, R12, R2, RZ ;  /* 0x000000020c027210 */ /* 0x000fc60007f3e0ff */
[----:B------:R-:W-:-:S05]  /*2790*/  IMAD R5, R19, UR5, R0 ;  /* 0x0000000513057c24 */ /* 0x000fca000f8e0200 */
[----:B------:R-:W-:-:S03]  /*27a0*/  IADD3.X R3, R13, R3, R5, P1, !PT ;  /* 0x000000030d037210 */ /* 0x000fc60000ffe405 */
[----:B------:R-:W-:Y:S05]  /*27b0*/  @P0 BRA `(.L_x_35) ;  /* 0x0000007c00040947 */ /* 0x000fea0003800000 */
[----:B------:R-:W0:Y:S01]  /*27c0*/  LDC.64 R10, c[0x0][0x5c8] ;  /* 0x00017200ff0a7b82 */ /* 0x000e220000000a00 */
[----:B-----5:R-:W-:Y:S01]  /*27d0*/  FSETP.NEU.AND P0, PT, R22, RZ, PT ;  /* 0x000000ff1600720b */ /* 0x020fe20003f0d000 */
[----:B------:R-:W-:Y:S01]  /*27e0*/  IMAD R5, R153, -0x2, R6 ;  /* 0xfffffffe99057824 */ /* 0x000fe200078e0206 */
[----:B------:R-:W-:Y:S01]  /*27f0*/  BSSY B0, `(.L_x_35) ;  /* 0x00007bd000007945 */ /* 0x000fe20003800000 */
[----:B------:R-:W-:-:S04]  /*2800*/  IMAD.WIDE R162, R18, 0x40, R154 ;  /* 0x0000004012a27825 */ /* 0x000fc800078e029a */
[----:B------:R-:W-:Y:S02]  /*2810*/  IMAD.IADD R0, R5, 0x1, -R12 ;  /* 0x0000000105007824 */ /* 0x000fe400078e0a0c */
[----:B------:R-:W-:-:S03]  /*2820*/  IMAD.IADD R4, R161, 0x1, -R4 ;  /* 0x00000001a1047824 */ /* 0x000fc600078e0a04 */
[----:B------:R-:W-:-:S04]  /*2830*/  ISETP.GT.AND P2, PT, R0, RZ, PT ;  /* 0x000000ff0000720c */ /* 0x000fc80003f44270 */
[----:B------:R-:W-:Y:S01]  /*2840*/  ISETP.GT.AND P1, PT, R4, RZ, P2 ;  /* 0x000000ff0400720c */ /* 0x000fe20001724270 */
[-C--:B0-----:R-:W-:Y:S02]  /*2850*/  IMAD R5, R163, R10.reuse, RZ ;  /* 0x0000000aa3057224 */ /* 0x081fe400078e02ff */
[----:B------:R-:W-:-:S04]  /*2860*/  IMAD.WIDE.U32 R172, R162, R10, R2 ;  /* 0x0000000aa2ac7225 */ /* 0x000fc800078e0002 */
[----:B------:R-:W-:-:S04]  /*2870*/  IMAD R5, R162, R11, R5 ;  /* 0x0000000ba2057224 */ /* 0x000fc800078e0205 */
[----:B------:R-:W-:Y:S01]  /*2880*/  IMAD.IADD R175, R173, 0x1, R5 ;  /* 0x00000001adaf7824 */ /* 0x000fe200078e0205 */
[----:B------:R-:W-:Y:S06]  /*2890*/  @!P0 BRA `(.L_x_36) ;  /* 0x0000005400a08947 */ /* 0x000fec0003800000 */
[----:B------:R-:W0:Y:S01]  /*28a0*/  LDC.64 R20, c[0x0][0x5b8] ;  /* 0x00016e00ff147b82 */ /* 0x000e220000000a00 */
[----:B------:R-:W-:-:S07]  /*28b0*/  ULDC.64 UR4, c[0x0][0x5c0] ;  /* 0x0001700000047ab9 */ /* 0x000fce0000000a00 */
[----:B------:R-:W1:Y:S08]  /*28c0*/  LDC.64 R166, c[0x0][0x5b0] ;  /* 0x00016c00ffa67b82 */ /* 0x000e700000000a00 */
[----:B------:R-:W2:Y:S01]  /*28d0*/  LDC.64 R14, c[0x0][0x5a8] ;  /* 0x00016a00ff0e7b82 */ /* 0x000ea20000000a00 */
[-C--:B0-----:R-:W-:Y:S02]  /*28e0*/  IMAD R6, R7, R20.reuse, RZ ;  /* 0x0000001407067224 */ /* 0x081fe400078e02ff */
[----:B------:R-:W-:-:S04]  /*28f0*/  IMAD.WIDE.U32 R2, R19, R20, R8 ;  /* 0x0000001413027225 */ /* 0x000fc800078e0008 */
[----:B------:R-:W-:Y:S01]  /*2900*/  IMAD R171, R19, R21, R6 ;  /* 0x0000001513ab7224 */ /* 0x000fe200078e0206 */
[----:B------:R-:W-:Y:S01]  /*2910*/  IADD3 R164, P0, R12, R2, RZ ;  /* 0x000000020ca47210 */ /* 0x000fe20007f1e0ff */
[----:B-1----:R-:W-:-:S03]  /*2920*/  IMAD R2, R163, R166, RZ ;  /* 0x000000a6a3027224 */ /* 0x002fc600078e02ff */
[----:B------:R-:W-:Y:S01]  /*2930*/  IADD3.X R165, R13, R3, R171, P0, !PT ;  /* 0x000000030da57210 */ /* 0x000fe200007fe4ab */
[C---:B------:R-:W-:Y:S02]  /*2940*/  IMAD R173, R162.reuse, R167, R2 ;  /* 0x000000a7a2ad7224 */ /* 0x040fe400078e0202 */
[----:B------:R-:W-:-:S04]  /*2950*/  IMAD.WIDE.U32 R2, R162, R166, R164 ;  /* 0x000000a6a2027225 */ /* 0x000fc800078e00a4 */
[----:B------:R-:W-:Y:S01]  /*2960*/  IMAD.IADD R3, R3, 0x1, R173 ;  /* 0x0000000103037824 */ /* 0x000fe200078e02ad */
[----:B--2---:R-:W-:-:S04]  /*2970*/  LEA R6, P0, R2, R14, 0x1 ;  /* 0x0000000e02067211 */ /* 0x004fc800078008ff */
[----:B------:R-:W-:-:S05]  /*2980*/  LEA.HI.X R7, R2, R15, R3, 0x1, P0 ;  /* 0x0000000f02077211 */ /* 0x000fca00000f0c03 */
[----:B------:R0:W2:Y:S01]  /*2990*/  @P1 LDG.E.LTC128B.U16 R5, desc[UR50][R6.64] ;  /* 0x0000003206051981 */ /* 0x0000a2000c1e1520 */
[----:B------:R-:W-:Y:S01]  /*29a0*/  IMAD.WIDE.U32 R2, R162, R166, R12 ;  /* 0x000000a6a2027225 */ /* 0x000fe200078e000c */
[----:B------:R-:W-:Y:S02]  /*29b0*/  BSSY B1, `(.L_x_37) ;  /* 0x0000014000017945 */ /* 0x000fe40003800000 */
[----:B------:R-:W-:-:S04]  /*29c0*/  IADD3 R168, P0, R8, R2, RZ ;  /* 0x0000000208a87210 */ /* 0x000fc80007f1e0ff */
[----:B------:R-:W-:Y:S02]  /*29d0*/  IADD3.X R169, R9, R173, R3, P0, !PT ;  /* 0x000000ad09a97210 */ /* 0x000fe400007fe403 */
[----:B------:R-:W-:Y:S01]  /*29e0*/  LEA R2, P0, R172, UR4, 0x1 ;  /* 0x00000004ac027c11 */ /* 0x000fe2000f8008ff */
[----:B------:R-:W-:-:S03]  /*29f0*/  IMAD.WIDE.U32 R168, R19, R20, R168 ;  /* 0x0000001413a87225 */ /* 0x000fc600078e00a8 */
[----:B------:R-:W-:Y:S02]  /*2a00*/  LEA.HI.X R3, R172, UR5, R175, 0x1, P0 ;  /* 0x00000005ac037c11 */ /* 0x000fe400080f0caf */
[----:B------:R-:W-:Y:S01]  /*2a10*/  ISETP.GT.AND P0, PT, R0, 0x1, PT ;  /* 0x000000010000780c */ /* 0x000fe20003f04270 */
[----:B0-----:R-:W-:Y:S01]  /*2a20*/  IMAD.IADD R7, R171, 0x1, R169 ;  /* 0x00000001ab077824 */ /* 0x001fe200078e02a9 */
[----:B------:R-:W-:Y:S02]  /*2a30*/  LEA R6, P4, R168, R14, 0x1 ;  /* 0x0000000ea8067211 */ /* 0x000fe400078808ff */
[----:B------:R-:W-:Y:S02]  /*2a40*/  ISETP.GT.AND P3, PT, R4, RZ, P0 ;  /* 0x000000ff0400720c */ /* 0x000fe40000764270 */
[----:B------:R-:W-:Y:S01]  /*2a50*/  LEA.HI.X R7, R168, R15, R7, 0x1, P4 ;  /* 0x0000000fa8077211 */ /* 0x000fe200020f0c07 */
[C---:B------:R-:W-:Y:S01]  /*2a60*/  IMAD.SHL.U32 R168, R166.reuse, 0x8, RZ ;  /* 0x00000008a6a87824 */ /* 0x040fe200078e00ff */
[----:B------:R-:W-:Y:S01]  /*2a70*/  SHF.L.U64.HI R169, R166, 0x3, R167 ;  /* 0x00000003a6a97819 */ /* 0x000fe200000102a7 */
[----:B--2---:R-:W-:-:S04]  /*2a80*/  IMAD.U32 R21, R5, 0x10000, RZ ;  /* 0x0001000005157824 */ /* 0x004fc800078e00ff */
[----:B------:R-:W-:-:S04]  /*2a90*/  FMUL R21, R21, R22 ;  /* 0x0000001615157220 */ /* 0x000fc80000400000 */
[----:B------:R-:W-:-:S05]  /*2aa0*/  FFMA R21, R24, R23, R21 ;  /* 0x0000001718157223 */ /* 0x000fca0000000015 */
[----:B------:R-:W-:-:S05]  /*2ab0*/  F2FP.BF16.F32.PACK_AB R21, RZ, R21 ;  /* 0x00000015ff15723e */ /* 0x000fca00000010ff */
[----:B------:R0:W-:Y:S01]  /*2ac0*/  @P1 STG.E.U16 desc[UR50][R2.64], R21 ;  /* 0x0000001502001986 */ /* 0x0001e2000c101532 */
[----:B------:R-:W-:Y:S05]  /*2ad0*/  @!P3 BRA `(.L_x_38) ;  /* 0x000000000004b947 */ /* 0x000fea0003800000 */
[----:B------:R1:W5:Y:S02]  /*2ae0*/  LDG.E.LTC128B.U16 R5, desc[UR50][R6.64+0x2] ;  /* 0x0000023206057981 */ /* 0x000364000c1e1520 */
.L_x_38:
[----:B------:R-:W-:Y:S05]  /*2af0*/  BSYNC B1 ;  /* 0x0000000000017941 */ /* 0x000fea0003800000 */
.L_x_37:
[----:B0----5:R-:W-:Y:S01]  /*2b00*/  IMAD.U32 R21, R5, 0x10000, RZ ;  /* 0x0001000005157824 */ /* 0x021fe200078e00ff */
[----:B------:R-:W-:Y:S01]  /*2b10*/  ISETP.GT.AND P2, PT, R4, 0x8, P2 ;  /* 0x000000080400780c */ /* 0x000fe20001744270 */
[----:B------:R-:W-:-:S04]  /*2b20*/  IMAD.WIDE.U32 R168, R162, R166, R168 ;  /* 0x000000a6a2a87225 */ /* 0x000fc800078e00a8 */
[----:B------:R-:W-:Y:S01]  /*2b30*/  FMUL R18, R21, R22 ;  /* 0x0000001615127220 */ /* 0x000fe20000400000 */
[----:B------:R-:W-:Y:S01]  /*2b40*/  IMAD.IADD R173, R173, 0x1, R169 ;  /* 0x00000001adad7824 */ /* 0x000fe200078e02a9 */
[----:B------:R-:W-:Y:S02]  /*2b50*/  IADD3 R21, P1, R164, R168, RZ ;  /* 0x000000a8a4157210 */ /* 0x000fe40007f3e0ff */
[----:B------:R-:W-:-:S03]  /*2b60*/  FFMA R18, R25, R23, R18 ;  /* 0x0000001719127223 */ /* 0x000fc60000000012 */
[----:B------:R-:W-:Y:S01]  /*2b70*/  IMAD.X R164, R173, 0x1, R165, P1 ;  /* 0x00000001ada47824 */ /* 0x000fe200008e06a5 */
[C---:B------:R-:W-:Y:S02]  /*2b80*/  LEA R24, P1, R21.reuse, R14, 0x1 ;  /* 0x0000000e15187211 */ /* 0x040fe400078208ff */
[----:B------:R-:W-:Y:S02]  /*2b90*/  F2FP.BF16.F32.PACK_AB R18, RZ, R18 ;  /* 0x00000012ff12723e */ /* 0x000fe400000010ff */
[----:B------:R-:W-:Y:S02]  /*2ba0*/  LEA.HI.X R25, R21, R15, R164, 0x1, P1 ;  /* 0x0000000f15197211 */ /* 0x000fe400008f0ca4 */
[----:B------:R-:W-:Y:S02]  /*2bb0*/  PRMT R21, R18, 0x7610, R21 ;  /* 0x0000761012157816 */ /* 0x000fe40000000015 */
[----:B------:R-:W-:-:S03]  /*2bc0*/  PRMT R18, R5, 0x7610, R18 ;  /* 0x0000761005127816 */ /* 0x000fc60000000012 */
[----:B------:R0:W-:Y:S04]  /*2bd0*/  @P3 STG.E.U16 desc[UR50][R2.64+0x2], R21 ;  /* 0x0000021502003986 */ /* 0x0001e8000c101532 */
[----:B------:R-:W2:Y:S01]  /*2be0*/  @P2 LDG.E.LTC128B.U16 R18, desc[UR50][R24.64] ;  /* 0x0000003218122981 */ /* 0x000ea2000c1e1520 */
[----:B------:R-:W-:Y:S01]  /*2bf0*/  IADD3 R8, P1, P3, R8, R168, R12 ;  /* 0x000000a808087210 */ /* 0x000fe20007b3e00c */
[----:B------:R-:W-:Y:S01]  /*2c00*/  BSSY B1, `(.L_x_39) ;  /* 0x0000011000017945 */ /* 0x000fe20003800000 */
[C---:B------:R-:W-:Y:S02]  /*2c10*/  SHF.L.U64.HI R11, R10.reuse, 0x4, R11 ;  /* 0x000000040a0b7819 */ /* 0x040fe4000001020b */
[----:B------:R-:W-:Y:S02]  /*2c20*/  IADD3.X R9, R9, R173, R13, P1, P3 ;  /* 0x000000ad09097210 */ /* 0x000fe40000fe640d */
[----:B------:R-:W-:-:S02]  /*2c30*/  LEA R10, P1, R10, R2, 0x4 ;  /* 0x000000020a0a7211 */ /* 0x000fc400078220ff */
[----:B------:R-:W-:Y:S01]  /*2c40*/  ISETP.GT.AND P0, PT, R4, 0x8, P0 ;  /* 0x000000080400780c */ /* 0x000fe20000704270 */
[----:B0-----:R-:W-:-:S04]  /*2c50*/  IMAD.WIDE.U32 R20, R19, R20, R8 ;  /* 0x0000001413147225 */ /* 0x001fc800078e0008 */
[----:B------:R-:W-:Y:S01]  /*2c60*/  IMAD.X R11, R11, 0x1, R3, P1 ;  /* 0x000000010b0b7824 */ /* 0x000fe200008e0603 */
[----:B------:R-:W-:Y:S01]  /*2c70*/  LEA R8, P3, R20, R14, 0x1 ;  /* 0x0000000e14087211 */ /* 0x000fe200078608ff */
[----:B------:R-:W-:-:S05]  /*2c80*/  IMAD.IADD R9, R171, 0x1, R21 ;  /* 0x00000001ab097824 */ /* 0x000fca00078e0215 */
[----:B------:R-:W-:Y:S01]  /*2c90*/  LEA.HI.X R9, R20, R15, R9, 0x1, P3 ;  /* 0x0000000f14097211 */ /* 0x000fe200018f0c09 */
[----:B--2---:R-:W-:-:S04]  /*2ca0*/  IMAD.U32 R5, R18, 0x10000, RZ ;  /* 0x0001000012057824 */ /* 0x004fc800078e00ff */
[----:B------:R-:W-:-:S04]  /*2cb0*/  FMUL R5, R5, R22 ;  /* 0x0000001605057220 */ /* 0x000fc80000400000 */
[----:B------:R-:W-:-:S05]  /*2cc0*/  FFMA R5, R26, R23, R5 ;  /* 0x000000171a057223 */ /* 0x000fca0000000005 */
[----:B------:R-:W-:-:S05]  /*2cd0*/  F2FP.BF16.F32.PACK_AB R5, RZ, R5 ;  /* 0x00000005ff05723e */ /* 0x000fca00000010ff */
[----:B------:R0:W-:Y:S01]  /*2ce0*/  @P2 STG.E.U16 desc[UR50][R10.64], R5 ;  /* 0x000000050a002986 */ /* 0x0001e2000c101532 */
[----:B------:R-:W-:Y:S05]  /*2cf0*/  @!P0 BRA `(.L_x_40) ;  /* 0x0000000000048947 */ /* 0x000fea0003800000 */
[----:B------:R2:W5:Y:S02]  /*2d00*/  LDG.E.LTC128B.U16 R18, desc[UR50][R8.64+0x2] ;  /* 0x0000023208127981 */ /* 0x000564000c1e1520 */
.L_x_40:
[----:B------:R-:W-:Y:S05]  /*2d10*/  BSYNC B1 ;  /* 0x0000000000017941 */ /* 0x000fea0003800000 */
.L_x_39:
[----:B0----5:R-:W-:Y:S01]  /*2d20*/  IMAD.U32 R5, R18, 0x10000, RZ ;  /* 0x0001000012057824 */ /* 0x021fe200078e00ff */
[----:B------:R-:W-:Y:S01]  /*2d30*/  ISETP.GT.AND P1, PT, R0, 0x8, PT ;  /* 0x000000080000780c */ /* 0x000fe20003f24270 */
[----:B------:R-:W-:Y:S02]  /*2d40*/  BSSY B1, `(.L_x_41) ;  /* 0x0000008000017945 */ /* 0x000fe40003800000 */
[----:B------:R-:W-:Y:S01]  /*2d50*/  FMUL R12, R5, R22 ;  /* 0x00000016050c7220 */ /* 0x000fe20000400000 */
[----:B------:R-:W-:-:S03]  /*2d60*/  ISETP.GT.AND P2, PT, R4, RZ, P1 ;  /* 0x000000ff0400720c */ /* 0x000fc60000f44270 */
[----:B------:R-:W-:-:S05]  /*2d70*/  FFMA R12, R27, R23, R12 ;  /* 0x000000171b0c7223 */ /* 0x000fca000000000c */
[----:B------:R-:W-:-:S05]  /*2d80*/  F2FP.BF16.F32.PACK_AB R12, RZ, R12 ;  /* 0x0000000cff0c723e */ /* 0x000fca00000010ff */
[----:B------:R0:W-:Y:S01]  /*2d90*/  @P0 STG.E.U16 desc[UR50][R10.64+0x2], R12 ;  /* 0x0000020c0a000986 */ /* 0x0001e2000c101532 */
[----:B------:R-:W-:Y:S05]  /*2da0*/  @!P2 BRA `(.L_x_42) ;  /* 0x000000000004a947 */ /* 0x000fea0003800000 */
[----:B------:R3:W5:Y:S02]  /*2db0*/  LDG.E.LTC128B.U16 R18, desc[UR50][R6.64+0x10] ;  /* 0x0000103206127981 */ /* 0x000764000c1e1520 */
.L_x_42:
[----:B------:R-:W-:Y:S05]  /*2dc0*/  BSYNC B1 ;  /* 0x0000000000017941 */ /* 0x000fea0003800000 */
.L_x_41:
[----:B-----5:R-:W-:Y:S01]  /*2dd0*/  IMAD.U32 R5, R18, 0x10000, RZ ;  /* 0x0001000012057824 */ /* 0x020fe200078e00ff */
        /* <DEDUP_REMOVED lines=9> */
.L_x_44:
[----:B------:R-:W-:Y:S05]  /*2e70*/  BSYNC B1 ;  /* 0x0000000000017941 */ /* 0x000fea0003800000 */
.L_x_43:
[----:B----45:R-:W-:Y:S01]  /*2e80*/  IMAD.U32 R5, R18, 0x10000, RZ ;  /* 0x0001000012057824 */ /* 0x030fe200078e00ff */
[----:B------:R-:W-:Y:S01]  /*2e90*/  ISETP.GT.AND P1, PT, R4, 0x8, P1 ;  /* 0x000000080400780c */ /* 0x000fe20000f24270 */
[----:B------:R-:W-:Y:S02]  /*2ea0*/  BSSY B1, `(.L_x_45) ;  /* 0x0000007000017945 */ /* 0x000fe40003800000 */
[----:B0-----:R-:W-:-:S04]  /*2eb0*/  FMUL R12, R5, R22 ;  /* 0x00000016050c7220 */ /* 0x001fc80000400000 */
[----:B------:R-:W-:-:S05]  /*2ec0*/  FFMA R12, R29, R23, R12 ;  /* 0x000000171d0c7223 */ /* 0x000fca000000000c */
[----:B------:R-:W-:-:S05]  /*2ed0*/  F2FP.BF16.F32.PACK_AB R12, RZ, R12 ;  /* 0x0000000cff0c723e */ /* 0x000fca00000010ff */
[----:B------:R0:W-:Y:S01]  /*2ee0*/  @P3 STG.E.U16 desc[UR50][R2.64+0x12], R12 ;  /* 0x0000120c02003986 */ /* 0x0001e2000c101532 */
[----:B------:R-:W-:Y:S05]  /*2ef0*/  @!P1 BRA `(.L_x_46) ;  /* 0x0000000000049947 */ /* 0x000fea0003800000 */
[----:B------:R4:W5:Y:S02]  /*2f00*/  LDG.E.LTC128B.U16 R18, desc[UR50][R8.64+0x10] ;  /* 0x0000103208127981 */ /* 0x000964000c1e1520 */
.L_x_46:
[----:B------:R-:W-:Y:S05]  /*2f10*/  BSYNC B1 ;  /* 0x0000000000017941 */ /* 0x000fea0003800000 */
.L_x_45:
[----:B-----5:R-:W-:Y:S01]  /*2f20*/  IMAD.U32 R5, R18, 0x10000, RZ ;  /* 0x0001000012057824 */ /* 0x020fe200078e00ff */
[----:B------:R-:W-:Y:S01]  /*2f30*/  ISETP.GT.AND P0, PT, R4, 0x8, P0 ;  /* 0x000000080400780c */ /* 0x000fe20000704270 */
[----:B------:R-:W-:Y:S02]  /*2f40*/  BSSY B1, `(.L_x_47) ;  /* 0x0000007000017945 */ /* 0x000fe40003800000 */
[----:B------:R-:W-:-:S04]  /*2f50*/  FMUL R5, R5, R22 ;  /* 0x0000001605057220 */ /* 0x000fc80000400000 */
[----:B------:R-:W-:-:S05]  /*2f60*/  FFMA R5, R30, R23, R5 ;  /* 0x000000171e057223 */ /* 0x000fca0000000005 */
[----:B------:R-:W-:-:S05]  /*2f70*/  F2FP.BF16.F32.PACK_AB R5, RZ, R5 ;  /* 0x00000005ff05723e */ /* 0x000fca00000010ff */
[----:B------:R0:W-:Y:S01]  /*2f80*/  @P1 STG.E.U16 desc[UR50][R10.64+0x10], R5 ;  /* 0x000010050a001986 */ /* 0x0001e2000c101532 */
[----:B------:R-:W-:Y:S05]  /*2f90*/  @!P0 BRA `(.L_x_48) ;  /* 0x0000000000048947 */ /* 0x000fea0003800000 */
[----:B------:R0:W5:Y:S02]  /*2fa0*/  LDG.E.LTC128B.U16 R18, desc[UR50][R8.64+0x12] ;  /* 0x0000123208127981 */ /* 0x000164000c1e1520 */
.L_x_48:
[----:B------:R-:W-:Y:S05]  /*2fb0*/  BSYNC B1 ;  /* 0x0000000000017941 */ /* 0x000fea0003800000 */
.L_x_47:
        /* <DEDUP_REMOVED lines=10> */
.L_x_50:
[----:B------:R-:W-:Y:S05]  /*3060*/  BSYNC B1 ;  /* 0x0000000000017941 */ /* 0x000fea0003800000 */
.L_x_49:
        /* <DEDUP_REMOVED lines=10> */
.L_x_52:
[----:B------:R-:W-:Y:S05]  /*3110*/  BSYNC B1 ;  /* 0x0000000000017941 */ /* 0x000fea0003800000 */
.L_x_51:
[----:B0----5:R-:W-:Y:S01]  /*3120*/  IMAD.U32 R5, R18, 0x10000, RZ ;  /* 0x0001000012057824 */ /* 0x021fe200078e00ff */
        /* <DEDUP_REMOVED lines=8> */
.L_x_54:
[----:B------:R-:W-:Y:S05]  /*31b0*/  BSYNC B1 ;  /* 0x0000000000017941 */ /* 0x000fea0003800000 */
.L_x_53:
        /* <DEDUP_REMOVED lines=9> */
.L_x_56:
[----:B------:R-:W-:Y:S05]  /*3250*/  BSYNC B1 ;  /* 0x0000000000017941 */ /* 0x000fea0003800000 */
.L_x_55:
        /* <DEDUP_REMOVED lines=10> */
.L_x_58:
[----:B------:R-:W-:Y:S05]  /*3300*/  BSYNC B1 ;  /* 0x0000000000017941 */ /* 0x000fea0003800000 */
.L_x_57:
        /* <DEDUP_REMOVED lines=10> */
.L_x_60:
[----:B------:R-:W-:Y:S05]  /*33b0*/  BSYNC B1 ;  /* 0x0000000000017941 */ /* 0x000fea0003800000 */
.L_x_59:
        /* <DEDUP_REMOVED lines=9> */
.L_x_62:
[----:B------:R-:W-:Y:S05]  /*3450*/  BSYNC B1 ;  /* 0x0000000000017941 */ /* 0x000fea0003800000 */
.L_x_61:
        /* <DEDUP_REMOVED lines=9> */
.L_x_64:
[----:B------:R-:W-:Y:S05]  /*34f0*/  BSYNC B1 ;  /* 0x0000000000017941 */ /* 0x000fea0003800000 */
.L_x_63:
        /* <DEDUP_REMOVED lines=10> */
.L_x_66:
[----:B------:R-:W-:Y:S05]  /*35a0*/  BSYNC B1 ;  /* 0x0000000000017941 */ /* 0x000fea0003800000 */
.L_x_65:
        /* <DEDUP_REMOVED lines=10> */
.L_x_68:
[----:B------:R-:W-:Y:S05]  /*3650*/  BSYNC B1 ;  /* 0x0000000000017941 */ /* 0x000fea0003800000 */
.L_x_67:
        /* <DEDUP_REMOVED lines=9> */
.L_x_70:
[----:B------:R-:W-:Y:S05]  /*36f0*/  BSYNC B1 ;  /* 0x0000000000017941 */ /* 0x000fea0003800000 */
.L_x_69:
        /* <DEDUP_REMOVED lines=9> */
.L_x_72:
[----:B------:R-:W-:Y:S05]  /*3790*/  BSYNC B1 ;  /* 0x0000000000017941 */ /* 0x000fea0003800000 */
.L_x_71:
        /* <DEDUP_REMOVED lines=10> */
.L_x_74:
[----:B------:R-:W-:Y:S05]  /*3840*/  BSYNC B1 ;  /* 0x0000000000017941 */ /* 0x000fea0003800000 */
.L_x_73:
        /* <DEDUP_REMOVED lines=10> */
.L_x_76:
[----:B------:R-:W-:Y:S05]  /*38f0*/  BSYNC B1 ;  /* 0x0000000000017941 */ /* 0x000fea0003800000 */
.L_x_75:
        /* <DEDUP_REMOVED lines=9> */
.L_x_78:
[----:B------:R-:W-:Y:S05]  /*3990*/  BSYNC B1 ;  /* 0x0000000000017941 */ /* 0x000fea0003800000 */
.L_x_77:
        /* <DEDUP_REMOVED lines=9> */
.L_x_80:
[----:B------:R-:W-:Y:S05]  /*3a30*/  BSYNC B1 ;  /* 0x0000000000017941 */ /* 0x000fea0003800000 */
.L_x_79:
        /* <DEDUP_REMOVED lines=10> */
.L_x_82:
[----:B------:R-:W-:Y:S05]  /*3ae0*/  BSYNC B1 ;  /* 0x0000000000017941 */ /* 0x000fea0003800000 */
.L_x_81:
        /* <DEDUP_REMOVED lines=10> */
.L_x_84:
[----:B------:R-:W-:Y:S05]  /*3b90*/  BSYNC B1 ;  /* 0x0000000000017941 */ /* 0x000fea0003800000 */
.L_x_83:
        /* <DEDUP_REMOVED lines=9> */
.L_x_86:
[----:B------:R-:W-:Y:S05]  /*3c30*/  BSYNC B1 ;  /* 0x0000000000017941 */ /* 0x000fea0003800000 */
.L_x_85:
        /* <DEDUP_REMOVED lines=9> */
.L_x_88:
[----:B------:R-:W-:Y:S05]  /*3cd0*/  BSYNC B1 ;  /* 0x0000000000017941 */ /* 0x000fea0003800000 */
.L_x_87:
        /* <DEDUP_REMOVED lines=10> */
.L_x_90:
[----:B------:R-:W-:Y:S05]  /*3d80*/  BSYNC B1 ;  /* 0x0000000000017941 */ /* 0x000fea0003800000 */
.L_x_89:
        /* <DEDUP_REMOVED lines=10> */
.L_x_92:
[----:B------:R-:W-:Y:S05]  /*3e30*/  BSYNC B1 ;  /* 0x0000000000017941 */ /* 0x000fea0003800000 */
.L_x_91:
        /* <DEDUP_REMOVED lines=9> */
.L_x_94:
[----:B------:R-:W-:Y:S05]  /*3ed0*/  BSYNC B1 ;  /* 0x0000000000017941 */ /* 0x000fea0003800000 */
.L_x_93:
        /* <DEDUP_REMOVED lines=9> */
.L_x_96:
[----:B------:R-:W-:Y:S05]  /*3f70*/  BSYNC B1 ;  /* 0x0000000000017941 */ /* 0x000fea0003800000 */
.L_x_95:
        /* <DEDUP_REMOVED lines=10> */
.L_x_98:
[----:B------:R-:W-:Y:S05]  /*4020*/  BSYNC B1 ;  /* 0x0000000000017941 */ /* 0x000fea0003800000 */
.L_x_97:
        /* <DEDUP_REMOVED lines=10> */
.L_x_100:
[----:B------:R-:W-:Y:S05]  /*40d0*/  BSYNC B1 ;  /* 0x0000000000017941 */ /* 0x000fea0003800000 */
.L_x_99:
        /* <DEDUP_REMOVED lines=9> */
.L_x_102:
[----:B------:R-:W-:Y:S05]  /*4170*/  BSYNC B1 ;  /* 0x0000000000017941 */ /* 0x000fea0003800000 */
.L_x_101:
        /* <DEDUP_REMOVED lines=9> */
.L_x_104:
[----:B------:R-:W-:Y:S05]  /*4210*/  BSYNC B1 ;  /* 0x0000000000017941 */ /* 0x000fea0003800000 */
.L_x_103:
        /* <DEDUP_REMOVED lines=10> */
.L_x_106:
[----:B------:R-:W-:Y:S05]  /*42c0*/  BSYNC B1 ;  /* 0x0000000000017941 */ /* 0x000fea0003800000 */
.L_x_105:
        /* <DEDUP_REMOVED lines=10> */
.L_x_108:
[----:B------:R-:W-:Y:S05]  /*4370*/  BSYNC B1 ;  /* 0x0000000000017941 */ /* 0x000fea0003800000 */
.L_x_107:
        /* <DEDUP_REMOVED lines=9> */
.L_x_110:
[----:B------:R-:W-:Y:S05]  /*4410*/  BSYNC B1 ;  /* 0x0000000000017941 */ /* 0x000fea0003800000 */
.L_x_109:
        /* <DEDUP_REMOVED lines=9> */
.L_x_112:
[----:B------:R-:W-:Y:S05]  /*44b0*/  BSYNC B1 ;  /* 0x0000000000017941 */ /* 0x000fea0003800000 */
.L_x_111:
        /* <DEDUP_REMOVED lines=10> */
.L_x_114:
[----:B------:R-:W-:Y:S05]  /*4560*/  BSYNC B1 ;  /* 0x0000000000017941 */ /* 0x000fea0003800000 */
.L_x_113:
        /* <DEDUP_REMOVED lines=10> */
.L_x_116:
[----:B------:R-:W-:Y:S05]  /*4610*/  BSYNC B1 ;  /* 0x0000000000017941 */ /* 0x000fea0003800000 */
.L_x_115:
        /* <DEDUP_REMOVED lines=9> */
.L_x_118:
[----:B------:R-:W-:Y:S05]  /*46b0*/  BSYNC B1 ;  /* 0x0000000000017941 */ /* 0x000fea0003800000 */
.L_x_117:
        /* <DEDUP_REMOVED lines=9> */
.L_x_120:
[----:B------:R-:W-:Y:S05]  /*4750*/  BSYNC B1 ;  /* 0x0000000000017941 */ /* 0x000fea0003800000 */
.L_x_119:
        /* <DEDUP_REMOVED lines=10> */
.L_x_122:
[----:B------:R-:W-:Y:S05]  /*4800*/  BSYNC B1 ;  /* 0x0000000000017941 */ /* 0x000fea0003800000 */
.L_x_121:
        /* <DEDUP_REMOVED lines=10> */
.L_x_124:
[----:B------:R-:W-:Y:S05]  /*48b0*/  BSYNC B1 ;  /* 0x0000000000017941 */ /* 0x000fea0003800000 */
.L_x_123:
        /* <DEDUP_REMOVED lines=9> */
.L_x_126:
[----:B------:R-:W-:Y:S05]  /*4950*/  BSYNC B1 ;  /* 0x0000000000017941 */ /* 0x000fea0003800000 */
.L_x_125:
        /* <DEDUP_REMOVED lines=9> */
.L_x_128:
[----:B------:R-:W-:Y:S05]  /*49f0*/  BSYNC B1 ;  /* 0x0000000000017941 */ /* 0x000fea0003800000 */
.L_x_127:
        /* <DEDUP_REMOVED lines=10> */
.L_x_130:
[----:B------:R-:W-:Y:S05]  /*4aa0*/  BSYNC B1 ;  /* 0x0000000000017941 */ /* 0x000fea0003800000 */
.L_x_129:
        /* <DEDUP_REMOVED lines=10> */
.L_x_132:
[----:B------:R-:W-:Y:S05]  /*4b50*/  BSYNC B1 ;  /* 0x0000000000017941 */ /* 0x000fea0003800000 */
.L_x_131:
        /* <DEDUP_REMOVED lines=9> */
.L_x_134:
[----:B------:R-:W-:Y:S05]  /*4bf0*/  BSYNC B1 ;  /* 0x0000000000017941 */ /* 0x000fea0003800000 */
.L_x_133:
        /* <DEDUP_REMOVED lines=9> */
.L_x_136:
[----:B------:R-:W-:Y:S05]  /*4c90*/  BSYNC B1 ;  /* 0x0000000000017941 */ /* 0x000fea0003800000 */
.L_x_135:
        /* <DEDUP_REMOVED lines=10> */
.L_x_138:
[----:B------:R-:W-:Y:S05]  /*4d40*/  BSYNC B1 ;  /* 0x0000000000017941 */ /* 0x000fea0003800000 */
.L_x_137:
        /* <DEDUP_REMOVED lines=10> */
.L_x_140:
[----:B------:R-:W-:Y:S05]  /*4df0*/  BSYNC B1 ;  /* 0x0000000000017941 */ /* 0x000fea0003800000 */
.L_x_139:
        /* <DEDUP_REMOVED lines=9> */
.L_x_142:
[----:B------:R-:W-:Y:S05]  /*4e90*/  BSYNC B1 ;  /* 0x0000000000017941 */ /* 0x000fea0003800000 */
.L_x_141:
        /* <DEDUP_REMOVED lines=9> */
.L_x_144:
[----:B------:R-:W-:Y:S05]  /*4f30*/  BSYNC B1 ;  /* 0x0000000000017941 */ /* 0x000fea0003800000 */
.L_x_143:
        /* <DEDUP_REMOVED lines=10> */
.L_x_146:
[----:B------:R-:W-:Y:S05]  /*4fe0*/  BSYNC B1 ;  /* 0x0000000000017941 */ /* 0x000fea0003800000 */
.L_x_145:
        /* <DEDUP_REMOVED lines=10> */
.L_x_148:
[----:B------:R-:W-:Y:S05]  /*5090*/  BSYNC B1 ;  /* 0x0000000000017941 */ /* 0x000fea0003800000 */
.L_x_147:
        /* <DEDUP_REMOVED lines=9> */
.L_x_150:
[----:B------:R-:W-:Y:S05]  /*5130*/  BSYNC B1 ;  /* 0x0000000000017941 */ /* 0x000fea0003800000 */
.L_x_149:
        /* <DEDUP_REMOVED lines=9> */
.L_x_152:
[----:B------:R-:W-:Y:S05]  /*51d0*/  BSYNC B1 ;  /* 0x0000000000017941 */ /* 0x000fea0003800000 */
.L_x_151:
        /* <DEDUP_REMOVED lines=10> */
.L_x_154:
[----:B------:R-:W-:Y:S05]  /*5280*/  BSYNC B1 ;  /* 0x0000000000017941 */ /* 0x000fea0003800000 */
.L_x_153:
        /* <DEDUP_REMOVED lines=10> */
.L_x_156:
[----:B------:R-:W-:Y:S05]  /*5330*/  BSYNC B1 ;  /* 0x0000000000017941 */ /* 0x000fea0003800000 */
.L_x_155:
        /* <DEDUP_REMOVED lines=9> */
.L_x_158:
[----:B------:R-:W-:Y:S05]  /*53d0*/  BSYNC B1 ;  /* 0x0000000000017941 */ /* 0x000fea0003800000 */
.L_x_157:
        /* <DEDUP_REMOVED lines=9> */
.L_x_160:
[----:B------:R-:W-:Y:S05]  /*5470*/  BSYNC B1 ;  /* 0x0000000000017941 */ /* 0x000fea0003800000 */
.L_x_159:
        /* <DEDUP_REMOVED lines=10> */
.L_x_162:
[----:B------:R-:W-:Y:S05]  /*5520*/  BSYNC B1 ;  /* 0x0000000000017941 */ /* 0x000fea0003800000 */
.L_x_161:
        /* <DEDUP_REMOVED lines=10> */
.L_x_164:
[----:B------:R-:W-:Y:S05]  /*55d0*/  BSYNC B1 ;  /* 0x0000000000017941 */ /* 0x000fea0003800000 */
.L_x_163:
        /* <DEDUP_REMOVED lines=9> */
.L_x_166:
[----:B------:R-:W-:Y:S05]  /*5670*/  BSYNC B1 ;  /* 0x0000000000017941 */ /* 0x000fea0003800000 */
.L_x_165:
        /* <DEDUP_REMOVED lines=9> */
.L_x_168:
[----:B------:R-:W-:Y:S05]  /*5710*/  BSYNC B1 ;  /* 0x0000000000017941 */ /* 0x000fea0003800000 */
.L_x_167:
        /* <DEDUP_REMOVED lines=10> */
.L_x_170:
[----:B------:R-:W-:Y:S05]  /*57c0*/  BSYNC B1 ;  /* 0x0000000000017941 */ /* 0x000fea0003800000 */
.L_x_169:
        /* <DEDUP_REMOVED lines=10> */
.L_x_172:
[----:B------:R-:W-:Y:S05]  /*5870*/  BSYNC B1 ;  /* 0x0000000000017941 */ /* 0x000fea0003800000 */
.L_x_171:
        /* <DEDUP_REMOVED lines=9> */
.L_x_174:
[----:B------:R-:W-:Y:S05]  /*5910*/  BSYNC B1 ;  /* 0x0000000000017941 */ /* 0x000fea0003800000 */
.L_x_173:
        /* <DEDUP_REMOVED lines=9> */
.L_x_176:
[----:B------:R-:W-:Y:S05]  /*59b0*/  BSYNC B1 ;  /* 0x0000000000017941 */ /* 0x000fea0003800000 */
.L_x_175:
        /* <DEDUP_REMOVED lines=10> */
.L_x_178:
[----:B------:R-:W-:Y:S05]  /*5a60*/  BSYNC B1 ;  /* 0x0000000000017941 */ /* 0x000fea0003800000 */
.L_x_177:
        /* <DEDUP_REMOVED lines=10> */
.L_x_180:
[----:B------:R-:W-:Y:S05]  /*5b10*/  BSYNC B1 ;  /* 0x0000000000017941 */ /* 0x000fea0003800000 */
.L_x_179:
        /* <DEDUP_REMOVED lines=9> */
.L_x_182:
[----:B------:R-:W-:Y:S05]  /*5bb0*/  BSYNC B1 ;  /* 0x0000000000017941 */ /* 0x000fea0003800000 */
.L_x_181:
        /* <DEDUP_REMOVED lines=9> */
.L_x_184:
[----:B------:R-:W-:Y:S05]  /*5c50*/  BSYNC B1 ;  /* 0x0000000000017941 */ /* 0x000fea0003800000 */
.L_x_183:
        /* <DEDUP_REMOVED lines=10> */
.L_x_186:
[----:B------:R-:W-:Y:S05]  /*5d00*/  BSYNC B1 ;  /* 0x0000000000017941 */ /* 0x000fea0003800000 */
.L_x_185:
        /* <DEDUP_REMOVED lines=10> */
.L_x_188:
[----:B------:R-:W-:Y:S05]  /*5db0*/  BSYNC B1 ;  /* 0x0000000000017941 */ /* 0x000fea0003800000 */
.L_x_187:
        /* <DEDUP_REMOVED lines=9> */
.L_x_190:
[----:B------:R-:W-:Y:S05]  /*5e50*/  BSYNC B1 ;  /* 0x0000000000017941 */ /* 0x000fea0003800000 */
.L_x_189:
        /* <DEDUP_REMOVED lines=9> */
.L_x_192:
[----:B------:R-:W-:Y:S05]  /*5ef0*/  BSYNC B1 ;  /* 0x0000000000017941 */ /* 0x000fea0003800000 */
.L_x_191:
        /* <DEDUP_REMOVED lines=10> */
.L_x_194:
[----:B------:R-:W-:Y:S05]  /*5fa0*/  BSYNC B1 ;  /* 0x0000000000017941 */ /* 0x000fea0003800000 */
.L_x_193:
        /* <DEDUP_REMOVED lines=10> */
.L_x_196:
[----:B------:R-:W-:Y:S05]  /*6050*/  BSYNC B1 ;  /* 0x0000000000017941 */ /* 0x000fea0003800000 */
.L_x_195:
        /* <DEDUP_REMOVED lines=9> */
.L_x_198:
[----:B------:R-:W-:Y:S05]  /*60f0*/  BSYNC B1 ;  /* 0x0000000000017941 */ /* 0x000fea0003800000 */
.L_x_197:
        /* <DEDUP_REMOVED lines=9> */
.L_x_200:
[----:B------:R-:W-:Y:S05]  /*6190*/  BSYNC B1 ;  /* 0x0000000000017941 */ /* 0x000fea0003800000 */
.L_x_199:
        /* <DEDUP_REMOVED lines=10> */
.L_x_202:
[----:B------:R-:W-:Y:S05]  /*6240*/  BSYNC B1 ;  /* 0x0000000000017941 */ /* 0x000fea0003800000 */
.L_x_201:
        /* <DEDUP_REMOVED lines=10> */
.L_x_204:
[----:B------:R-:W-:Y:S05]  /*62f0*/  BSYNC B1 ;  /* 0x0000000000017941 */ /* 0x000fea0003800000 */
.L_x_203:
        /* <DEDUP_REMOVED lines=9> */
.L_x_206:
[----:B------:R-:W-:Y:S05]  /*6390*/  BSYNC B1 ;  /* 0x0000000000017941 */ /* 0x000fea0003800000 */
.L_x_205:
        /* <DEDUP_REMOVED lines=9> */
.L_x_208:
[----:B------:R-:W-:Y:S05]  /*6430*/  BSYNC B1 ;  /* 0x0000000000017941 */ /* 0x000fea0003800000 */
.L_x_207:
        /* <DEDUP_REMOVED lines=10> */
.L_x_210:
[----:B------:R-:W-:Y:S05]  /*64e0*/  BSYNC B1 ;  /* 0x0000000000017941 */ /* 0x000fea0003800000 */
.L_x_209:
        /* <DEDUP_REMOVED lines=10> */
.L_x_212:
[----:B------:R-:W-:Y:S05]  /*6590*/  BSYNC B1 ;  /* 0x0000000000017941 */ /* 0x000fea0003800000 */
.L_x_211:
        /* <DEDUP_REMOVED lines=9> */
.L_x_214:
[----:B------:R-:W-:Y:S05]  /*6630*/  BSYNC B1 ;  /* 0x0000000000017941 */ /* 0x000fea0003800000 */
.L_x_213:
        /* <DEDUP_REMOVED lines=9> */
.L_x_216:
[----:B------:R-:W-:Y:S05]  /*66d0*/  BSYNC B1 ;  /* 0x0000000000017941 */ /* 0x000fea0003800000 */
.L_x_215:
        /* <DEDUP_REMOVED lines=10> */
.L_x_218:
[----:B------:R-:W-:Y:S05]  /*6780*/  BSYNC B1 ;  /* 0x0000000000017941 */ /* 0x000fea0003800000 */
.L_x_217:
        /* <DEDUP_REMOVED lines=10> */
.L_x_220:
[----:B------:R-:W-:Y:S05]  /*6830*/  BSYNC B1 ;  /* 0x0000000000017941 */ /* 0x000fea0003800000 */
.L_x_219:
        /* <DEDUP_REMOVED lines=9> */
.L_x_222:
[----:B------:R-:W-:Y:S05]  /*68d0*/  BSYNC B1 ;  /* 0x0000000000017941 */ /* 0x000fea0003800000 */
.L_x_221:
        /* <DEDUP_REMOVED lines=9> */
.L_x_224:
[----:B------:R-:W-:Y:S05]  /*6970*/  BSYNC B1 ;  /* 0x0000000000017941 */ /* 0x000fea0003800000 */
.L_x_223:
        /* <DEDUP_REMOVED lines=10> */
.L_x_226:
[----:B------:R-:W-:Y:S05]  /*6a20*/  BSYNC B1 ;  /* 0x0000000000017941 */ /* 0x000fea0003800000 */
.L_x_225:
        /* <DEDUP_REMOVED lines=10> */
.L_x_228:
[----:B------:R-:W-:Y:S05]  /*6ad0*/  BSYNC B1 ;  /* 0x0000000000017941 */ /* 0x000fea0003800000 */
.L_x_227:
        /* <DEDUP_REMOVED lines=9> */
.L_x_230:
[----:B------:R-:W-:Y:S05]  /*6b70*/  BSYNC B1 ;  /* 0x0000000000017941 */ /* 0x000fea0003800000 */
.L_x_229:
        /* <DEDUP_REMOVED lines=9> */
.L_x_232:
[----:B------:R-:W-:Y:S05]  /*6c10*/  BSYNC B1 ;  /* 0x0000000000017941 */ /* 0x000fea0003800000 */
.L_x_231:
        /* <DEDUP_REMOVED lines=10> */
.L_x_234:
[----:B------:R-:W-:Y:S05]  /*6cc0*/  BSYNC B1 ;  /* 0x0000000000017941 */ /* 0x000fea0003800000 */
.L_x_233:
        /* <DEDUP_REMOVED lines=10> */
.L_x_236:
[----:B------:R-:W-:Y:S05]  /*6d70*/  BSYNC B1 ;  /* 0x0000000000017941 */ /* 0x000fea0003800000 */
.L_x_235:
        /* <DEDUP_REMOVED lines=9> */
.L_x_238:
[----:B------:R-:W-:Y:S05]  /*6e10*/  BSYNC B1 ;  /* 0x0000000000017941 */ /* 0x000fea0003800000 */
.L_x_237:
        /* <DEDUP_REMOVED lines=9> */
.L_x_240:
[----:B------:R-:W-:Y:S05]  /*6eb0*/  BSYNC B1 ;  /* 0x0000000000017941 */ /* 0x000fea0003800000 */
.L_x_239:
        /* <DEDUP_REMOVED lines=10> */
.L_x_242:
[----:B------:R-:W-:Y:S05]  /*6f60*/  BSYNC B1 ;  /* 0x0000000000017941 */ /* 0x000fea0003800000 */
.L_x_241:
        /* <DEDUP_REMOVED lines=10> */
.L_x_244:
[----:B------:R-:W-:Y:S05]  /*7010*/  BSYNC B1 ;  /* 0x0000000000017941 */ /* 0x000fea0003800000 */
.L_x_243:
        /* <DEDUP_REMOVED lines=9> */
.L_x_246:
[----:B------:R-:W-:Y:S05]  /*70b0*/  BSYNC B1 ;  /* 0x0000000000017941 */ /* 0x000fea0003800000 */
.L_x_245:
        /* <DEDUP_REMOVED lines=9> */
.L_x_248:
[----:B------:R-:W-:Y:S05]  /*7150*/  BSYNC B1 ;  /* 0x0000000000017941 */ /* 0x000fea0003800000 */
.L_x_247:
        /* <DEDUP_REMOVED lines=10> */
.L_x_250:
[----:B------:R-:W-:Y:S05]  /*7200*/  BSYNC B1 ;  /* 0x0000000000017941 */ /* 0x000fea0003800000 */
.L_x_249:
        /* <DEDUP_REMOVED lines=10> */
.L_x_252:
[----:B------:R-:W-:Y:S05]  /*72b0*/  BSYNC B1 ;  /* 0x0000000000017941 */ /* 0x000fea0003800000 */
.L_x_251:
        /* <DEDUP_REMOVED lines=9> */
.L_x_254:
[----:B------:R-:W-:Y:S05]  /*7350*/  BSYNC B1 ;  /* 0x0000000000017941 */ /* 0x000fea0003800000 */
.L_x_253:
        /* <DEDUP_REMOVED lines=9> */
.L_x_256:
[----:B------:R-:W-:Y:S05]  /*73f0*/  BSYNC B1 ;  /* 0x0000000000017941 */ /* 0x000fea0003800000 */
.L_x_255:
        /* <DEDUP_REMOVED lines=10> */
.L_x_258:
[----:B------:R-:W-:Y:S05]  /*74a0*/  BSYNC B1 ;  /* 0x0000000000017941 */ /* 0x000fea0003800000 */
.L_x_257:
        /* <DEDUP_REMOVED lines=10> */
.L_x_260:
[----:B------:R-:W-:Y:S05]  /*7550*/  BSYNC B1 ;  /* 0x0000000000017941 */ /* 0x000fea0003800000 */
.L_x_259:
        /* <DEDUP_REMOVED lines=9> */
.L_x_262:
[----:B------:R-:W-:Y:S05]  /*75f0*/  BSYNC B1 ;  /* 0x0000000000017941 */ /* 0x000fea0003800000 */
.L_x_261:
        /* <DEDUP_REMOVED lines=9> */
.L_x_264:
[----:B------:R-:W-:Y:S05]  /*7690*/  BSYNC B1 ;  /* 0x0000000000017941 */ /* 0x000fea0003800000 */
.L_x_263:
        /* <DEDUP_REMOVED lines=10> */
.L_x_266:
[----:B------:R-:W-:Y:S05]  /*7740*/  BSYNC B1 ;  /* 0x0000000000017941 */ /* 0x000fea0003800000 */
.L_x_265:
        /* <DEDUP_REMOVED lines=10> */
.L_x_268:
[----:B------:R-:W-:Y:S05]  /*77f0*/  BSYNC B1 ;  /* 0x0000000000017941 */ /* 0x000fea0003800000 */
.L_x_267:
        /* <DEDUP_REMOVED lines=9> */
.L_x_270:
[----:B------:R-:W-:Y:S05]  /*7890*/  BSYNC B1 ;  /* 0x0000000000017941 */ /* 0x000fea0003800000 */
.L_x_269:
        /* <DEDUP_REMOVED lines=9> */
.L_x_272:
[----:B------:R-:W-:Y:S05]  /*7930*/  BSYNC B1 ;  /* 0x0000000000017941 */ /* 0x000fea0003800000 */
.L_x_271:
        /* <DEDUP_REMOVED lines=10> */
.L_x_274:
[----:B------:R-:W-:Y:S05]  /*79e0*/  BSYNC B1 ;  /* 0x0000000000017941 */ /* 0x000fea0003800000 */
.L_x_273:
        /* <DEDUP_REMOVED lines=10> */
.L_x_276:
[----:B------:R-:W-:Y:S05]  /*7a90*/  BSYNC B1 ;  /* 0x0000000000017941 */ /* 0x000fea0003800000 */
.L_x_275:
        /* <DEDUP_REMOVED lines=9> */
.L_x_278:
[----:B------:R-:W-:Y:S05]  /*7b30*/  BSYNC B1 ;  /* 0x0000000000017941 */ /* 0x000fea0003800000 */
.L_x_277:
        /* <DEDUP_REMOVED lines=9> */
.L_x_280:
[----:B------:R-:W-:Y:S05]  /*7bd0*/  BSYNC B1 ;  /* 0x0000000000017941 */ /* 0x000fea0003800000 */
.L_x_279:
        /* <DEDUP_REMOVED lines=10> */
.L_x_282:
[----:B------:R-:W-:Y:S05]  /*7c80*/  BSYNC B1 ;  /* 0x0000000000017941 */ /* 0x000fea0003800000 */
.L_x_281:
        /* <DEDUP_REMOVED lines=10> */
.L_x_284:
[----:B------:R-:W-:Y:S05]  /*7d30*/  BSYNC B1 ;  /* 0x0000000000017941 */ /* 0x000fea0003800000 */
.L_x_283:
        /* <DEDUP_REMOVED lines=9> */
.L_x_286:
[----:B------:R-:W-:Y:S05]  /*7dd0*/  BSYNC B1 ;  /* 0x0000000000017941 */ /* 0x000fea0003800000 */
.L_x_285:
[----:B0----5:R-:W-:Y:S01]  /*7de0*/  IMAD.U32 R3, R18, 0x10000, RZ ;  /* 0x0001000012037824 */ /* 0x021fe200078e00ff */
[----:B------:R-:W-:Y:S01]  /*7df0*/  ISETP.GT.AND P0, PT, R4, 0x8, P0 ;  /* 0x000000080400780c */ /* 0x000fe20000704270 */
[----:B------:R-:W-:Y:S01]  /*7e00*/  @P1 IMAD.MOV.U32 R2, RZ, RZ, R10 ;  /* 0x000000ffff021224 */ /* 0x000fe200078e000a */
[----:B------:R-:W-:Y:S01]  /*7e10*/  BSSY B1, `(.L_x_287) ;  /* 0x0000009000017945 */ /* 0x000fe20003800000 */
[----:B------:R-:W-:-:S04]  /*7e20*/  FMUL R3, R3, R22 ;  /* 0x0000001603037220 */ /* 0x000fc80000400000 */
[----:B------:R-:W-:-:S05]  /*7e30*/  FFMA R3, R150, R23, R3 ;  /* 0x0000001796037223 */ /* 0x000fca0000000003 */
[----:B------:R-:W-:-:S04]  /*7e40*/  F2FP.BF16.F32.PACK_AB R3, RZ, R3 ;  /* 0x00000003ff03723e */ /* 0x000fc800000010ff */
[----:B------:R-:W-:Y:S01]  /*7e50*/  PRMT R0, R3, 0x7610, R0 ;  /* 0x0000761003007816 */ /* 0x000fe20000000000 */
[----:B------:R-:W-:-:S05]  /*7e60*/  @P1 IMAD.MOV.U32 R3, RZ, RZ, R11 ;  /* 0x000000ffff031224 */ /* 0x000fca00078e000b */
[----:B------:R0:W-:Y:S01]  /*7e70*/  @P1 STG.E.U16 desc[UR50][R2.64+0x1f0], R0 ;  /* 0x0001f00002001986 */ /* 0x0001e2000c101532 */
[----:B------:R-:W-:Y:S05]  /*7e80*/  @!P0 BRA `(.L_x_288) ;  /* 0x0000000000048947 */ /* 0x000fea0003800000 */
[----:B------:R0:W5:Y:S02]  /*7e90*/  LDG.E.LTC128B.U16 R18, desc[UR50][R8.64+0x1f2] ;  /* 0x0001f23208127981 */ /* 0x000164000c1e1520 */
.L_x_288:
[----:B------:R-:W-:Y:S05]  /*7ea0*/  BSYNC B1 ;  /* 0x0000000000017941 */ /* 0x000fea0003800000 */
.L_x_287:
[----:B------:R-:W-:Y:S05]  /*7eb0*/  @!P0 BRA `(.L_x_289) ;  /* 0x0000002400408947 */ /* 0x000fea0003800000 */
[----:B0----5:R-:W-:-:S04]  /*7ec0*/  IMAD.U32 R3, R18, 0x10000, RZ ;  /* 0x0001000012037824 */ /* 0x021fc800078e00ff */
[----:B------:R-:W-:-:S04]  /*7ed0*/  FMUL R0, R3, R22 ;  /* 0x0000001603007220 */ /* 0x000fc80000400000 */
[----:B------:R-:W-:-:S05]  /*7ee0*/  FFMA R0, R151, R23, R0 ;  /* 0x0000001797007223 */ /* 0x000fca0000000000 */
[----:B------:R-:W-:-:S05]  /*7ef0*/  F2FP.BF16.F32.PACK_AB R0, RZ, R0 ;  /* 0x00000000ff00723e */ /* 0x000fca00000010ff */
[----:B------:R0:W-:Y:S01]  /*7f00*/  STG.E.U16 desc[UR50][R10.64+0x1f2], R0 ;  /* 0x0001f2000a007986 */ /* 0x0001e2000c101532 */
[----:B------:R-:W-:Y:S05]  /*7f10*/  BRA `(.L_x_289) ;  /* 0x0000002400287947 */ /* 0x000fea0003800000 */
.L_x_36:
[----:B------:R-:W-:Y:S01]  /*7f20*/  ISETP.GT.AND P0, PT, R0, 0x1, PT ;  /* 0x000000010000780c */ /* 0x000fe20003f04270 */
[----:B------:R-:W-:Y:S01]  /*7f30*/  ULDC.64 UR4, c[0x0][0x5c0] ;  /* 0x0001700000047ab9 */ /* 0x000fe20000000a00 */
[-C--:B------:R-:W-:Y:S01]  /*7f40*/  FMUL R24, R24, R23.reuse ;  /* 0x0000001718187220 */ /* 0x080fe20000400000 */
[-C--:B------:R-:W-:Y:S01]  /*7f50*/  FMUL R25, R25, R23.reuse ;  /* 0x0000001719197220 */ /* 0x080fe20000400000 */
[----:B------:R-:W-:Y:S01]  /*7f60*/  ISETP.GT.AND P3, PT, R4, RZ, P0 ;  /* 0x000000ff0400720c */ /* 0x000fe20000764270 */
[-C--:B------:R-:W-:Y:S01]  /*7f70*/  FMUL R26, R26, R23.reuse ;  /* 0x000000171a1a7220 */ /* 0x080fe20000400000 */
[----:B------:R-:W-:Y:S01]  /*7f80*/  LEA R2, P4, R172, UR4, 0x1 ;  /* 0x00000004ac027c11 */ /* 0x000fe2000f8808ff */
[-C--:B------:R-:W-:Y:S01]  /*7f90*/  FMUL R27, R27, R23.reuse ;  /* 0x000000171b1b7220 */ /* 0x080fe20000400000 */
[----:B------:R-:W-:Y:S01]  /*7fa0*/  F2FP.BF16.F32.PACK_AB R24, RZ, R24 ;  /* 0x00000018ff18723e */ /* 0x000fe200000010ff */
[-C--:B------:R-:W-:Y:S01]  /*7fb0*/  FMUL R28, R28, R23.reuse ;  /* 0x000000171c1c7220 */ /* 0x080fe20000400000 */
[----:B------:R-:W-:Y:S01]  /*7fc0*/  LEA.HI.X R3, R172, UR5, R175, 0x1, P4 ;  /* 0x00000005ac037c11 */ /* 0x000fe2000a0f0caf */
[----:B------:R-:W-:Y:S01]  /*7fd0*/  FMUL R29, R29, R23 ;  /* 0x000000171d1d7220 */ /* 0x000fe20000400000 */
[----:B------:R-:W-:Y:S01]  /*7fe0*/  F2FP.BF16.F32.PACK_AB R25, RZ, R25 ;  /* 0x00000019ff19723e */ /* 0x000fe200000010ff */
[-C--:B------:R-:W-:Y:S01]  /*7ff0*/  FMUL R30, R30, R23.reuse ;  /* 0x000000171e1e7220 */ /* 0x080fe20000400000 */
[----:B------:R-:W-:Y:S01]  /*8000*/  SHF.L.U64.HI R11, R10, 0x4, R11 ;  /* 0x000000040a0b7819 */ /* 0x000fe2000001020b */
[----:B------:R-:W-:Y:S01]  /*8010*/  @P1 STG.E.U16 desc[UR50][R2.64], R24 ;  /* 0x0000001802001986 */ /* 0x000fe2000c101532 */
[----:B------:R-:W-:Y:S01]  /*8020*/  ISETP.GT.AND P1, PT, R0, 0x8, PT ;  /* 0x000000080000780c */ /* 0x000fe20003f24270 */
[-C--:B------:R-:W-:Y:S01]  /*8030*/  FMUL R31, R31, R23.reuse ;  /* 0x000000171f1f7220 */ /* 0x080fe20000400000 */
[----:B------:R-:W-:Y:S01]  /*8040*/  ISETP.GT.AND P4, PT, R4, 0x8, P0 ;  /* 0x000000080400780c */ /* 0x000fe20000784270 */
[----:B------:R-:W-:Y:S01]  /*8050*/  @P3 STG.E.U16 desc[UR50][R2.64+0x2], R25 ;  /* 0x0000021902003986 */ /* 0x000fe2000c101532 */
[----:B------:R-:W-:Y:S01]  /*8060*/  LEA R6, P3, R10, R2, 0x4 ;  /* 0x000000020a067211 */ /* 0x000fe200078620ff */
[-C--:B------:R-:W-:Y:S01]  /*8070*/  FMUL R32, R32, R23.reuse ;  /* 0x0000001720207220 */ /* 0x080fe20000400000 */
[----:B------:R-:W-:Y:S01]  /*8080*/  ISETP.GT.AND P2, PT, R4, 0x8, P2 ;  /* 0x000000080400780c */ /* 0x000fe20001744270 */
[-C--:B------:R-:W-:Y:S01]  /*8090*/  FMUL R33, R33, R23.reuse ;  /* 0x0000001721217220 */ /* 0x080fe20000400000 */
[----:B------:R-:W-:Y:S01]  /*80a0*/  ISETP.GT.AND P0, PT, R0, 0x9, PT ;  /* 0x000000090000780c */ /* 0x000fe20003f04270 */
[----:B------:R-:W-:Y:S01]  /*80b0*/  IMAD.X R7, R11, 0x1, R3, P3 ;  /* 0x000000010b077824 */ /* 0x000fe200018e0603 */
[----:B------:R-:W-:Y:S01]  /*80c0*/  ISETP.GT.AND P5, PT, R4, RZ, P1 ;  /* 0x000000ff0400720c */ /* 0x000fe20000fa4270 */
[-C--:B------:R-:W-:Y:S01]  /*80d0*/  FMUL R34, R34, R23.reuse ;  /* 0x0000001722227220 */ /* 0x080fe20000400000 */
[----:B------:R-:W-:Y:S01]  /*80e0*/  ISETP.GT.AND P3, PT, R4, RZ, P0 ;  /* 0x000000ff0400720c */ /* 0x000fe20000764270 */
[-C--:B------:R-:W-:Y:S01]  /*80f0*/  FMUL R35, R35, R23.reuse ;  /* 0x0000001723237220 */ /* 0x080fe20000400000 */
[----:B------:R-:W-:Y:S01]  /*8100*/  F2FP.BF16.F32.PACK_AB R26, RZ, R26 ;  /* 0x0000001aff1a723e */ /* 0x000fe200000010ff */
[----:B------:R-:W-:Y:S01]  /*8110*/  FMUL R36, R36, R23 ;  /* 0x0000001724247220 */ /* 0x000fe20000400000 */
[----:B------:R-:W-:Y:S01]  /*8120*/  F2FP.BF16.F32.PACK_AB R27, RZ, R27 ;  /* 0x0000001bff1b723e */ /* 0x000fe200000010ff */
[----:B------:R-:W-:Y:S01]  /*8130*/  FMUL R37, R37, R23 ;  /* 0x0000001725257220 */ /* 0x000fe20000400000 */
[----:B------:R-:W-:Y:S01]  /*8140*/  F2FP.BF16.F32.PACK_AB R28, RZ, R28 ;  /* 0x0000001cff1c723e */ /* 0x000fe200000010ff */
[----:B------:R-:W-:Y:S01]  /*8150*/  @P2 STG.E.U16 desc[UR50][R6.64], R26 ;  /* 0x0000001a06002986 */ /* 0x000fe2000c101532 */
[----:B------:R-:W-:Y:S01]  /*8160*/  F2FP.BF16.F32.PACK_AB R29, RZ, R29 ;  /* 0x0000001dff1d723e */ /* 0x000fe200000010ff */
[-C--:B------:R-:W-:Y:S01]  /*8170*/  FMUL R38, R38, R23.reuse ;  /* 0x0000001726267220 */ /* 0x080fe20000400000 */
[----:B------:R-:W-:Y:S01]  /*8180*/  ISETP.GT.AND P2, PT, R4, 0x8, P1 ;  /* 0x000000080400780c */ /* 0x000fe20000f44270 */
[----:B------:R-:W-:Y:S01]  /*8190*/  @P4 STG.E.U16 desc[UR50][R6.64+0x2], R27 ;  /* 0x0000021b06004986 */ /* 0x000fe2000c101532 */
[----:B------:R-:W-:Y:S01]  /*81a0*/  ISETP.GT.AND P1, PT, R0, 0x10, PT ;  /* 0x000000100000780c */ /* 0x000fe20003f24270 */
[-C--:B------:R-:W-:Y:S01]  /*81b0*/  FMUL R39, R39, R23.reuse ;  /* 0x0000001727277220 */ /* 0x080fe20000400000 */
[----:B------:R-:W-:Y:S01]  /*81c0*/  F2FP.BF16.F32.PACK_AB R30, RZ, R30 ;  /* 0x0000001eff1e723e */ /* 0x000fe200000010ff */
[----:B------:R-:W-:Y:S01]  /*81d0*/  @P5 STG.E.U16 desc[UR50][R2.64+0x10], R28 ;  /* 0x0000101c02005986 */ /* 0x000fe2000c101532 */
[----:B------:R-:W-:Y:S01]  /*81e0*/  ISETP.GT.AND P4, PT, R4, RZ, P1 ;  /* 0x000000ff0400720c */ /* 0x000fe20000f84270 */
[----:B------:R-:W-:Y:S01]  /*81f0*/  FMUL R40, R40, R23 ;  /* 0x0000001728287220 */ /* 0x000fe20000400000 */
[----:B------:R-:W-:Y:S01]  /*8200*/  F2FP.BF16.F32.PACK_AB R31, RZ, R31 ;  /* 0x0000001fff1f723e */ /* 0x000fe200000010ff */
[----:B------:R-:W-:Y:S01]  /*8210*/  @P3 STG.E.U16 desc[UR50][R2.64+0x12], R29 ;  /* 0x0000121d02003986 */ /* 0x000fe2000c101532 */
[----:B------:R-:W-:Y:S01]  /*8220*/  ISETP.GT.AND P3, PT, R4, 0x8, P0 ;  /* 0x000000080400780c */ /* 0x000fe20000764270 */
[-C--:B------:R-:W-:Y:S01]  /*8230*/  FMUL R41, R41, R23.reuse ;  /* 0x0000001729297220 */ /* 0x080fe20000400000 */
[----:B------:R-:W-:Y:S01]  /*8240*/  ISETP.GT.AND P0, PT, R0, 0x11, PT ;  /* 0x000000110000780c */ /* 0x000fe20003f04270 */
[----:B------:R-:W-:Y:S01]  /*8250*/  @P2 STG.E.U16 desc[UR50][R6.64+0x10], R30 ;  /* 0x0000101e06002986 */ /* 0x000fe2000c101532 */
[----:B------:R-:W-:Y:S01]  /*8260*/  F2FP.BF16.F32.PACK_AB R32, RZ, R32 ;  /* 0x00000020ff20723e */ /* 0x000fe200000010ff */
[-C--:B------:R-:W-:Y:S01]  /*8270*/  FMUL R42, R42, R23.reuse ;  /* 0x000000172a2a7220 */ /* 0x080fe20000400000 */
[C---:B------:R-:W-:Y:S01]  /*8280*/  ISETP.GT.AND P5, PT, R4.reuse, RZ, P0 ;  /* 0x000000ff0400720c */ /* 0x040fe200007a4270 */
[-C--:B------:R-:W-:Y:S01]  /*8290*/  FMUL R43, R43, R23.reuse ;  /* 0x000000172b2b7220 */ /* 0x080fe20000400000 */
[----:B------:R-:W-:Y:S01]  /*82a0*/  ISETP.GT.AND P2, PT, R4, 0x8, P1 ;  /* 0x000000080400780c */ /* 0x000fe20000f44270 */
[-C--:B------:R-:W-:Y:S01]  /*82b0*/  FMUL R44, R44, R23.reuse ;  /* 0x000000172c2c7220 */ /* 0x080fe20000400000 */
[----:B------:R-:W-:Y:S01]  /*82c0*/  ISETP.GT.AND P1, PT, R0, 0x18, PT ;  /* 0x000000180000780c */ /* 0x000fe20003f24270 */
[----:B------:R-:W-:Y:S01]  /*82d0*/  FMUL R45, R45, R23 ;  /* 0x000000172d2d7220 */ /* 0x000fe20000400000 */
[----:B------:R-:W-:Y:S01]  /*82e0*/  F2FP.BF16.F32.PACK_AB R33, RZ, R33 ;  /* 0x00000021ff21723e */ /* 0x000fe200000010ff */
[----:B------:R-:W-:Y:S01]  /*82f0*/  @P3 STG.E.U16 desc[UR50][R6.64+0x12], R31 ;  /* 0x0000121f06003986 */ /* 0x000fe2000c101532 */
[----:B------:R-:W-:Y:S01]  /*8300*/  ISETP.GT.AND P3, PT, R4, 0x8, P0 ;  /* 0x000000080400780c */ /* 0x000fe20000764270 */
[-C--:B------:R-:W-:Y:S01]  /*8310*/  FMUL R46, R46, R23.reuse ;  /* 0x000000172e2e7220 */ /* 0x080fe20000400000 */
[----:B------:R-:W-:Y:S01]  /*8320*/  ISETP.GT.AND P0, PT, R0, 0x19, PT ;  /* 0x000000190000780c */ /* 0x000fe20003f04270 */
[----:B------:R-:W-:Y:S01]  /*8330*/  @P4 STG.E.U16 desc[UR50][R2.64+0x20], R32 ;  /* 0x0000202002004986 */ /* 0x000fe2000c101532 */
[C---:B------:R-:W-:Y:S01]  /*8340*/  ISETP.GT.AND P4, PT, R4.reuse, RZ, P1 ;  /* 0x000000ff0400720c */ /* 0x040fe20000f84270 */
[-C--:B------:R-:W-:Y:S01]  /*8350*/  FMUL R47, R47, R23.reuse ;  /* 0x000000172f2f7220 */ /* 0x080fe20000400000 */
[----:B------:R-:W-:Y:S01]  /*8360*/  F2FP.BF16.F32.PACK_AB R34, RZ, R34 ;  /* 0x00000022ff22723e */ /* 0x000fe200000010ff */
[----:B------:R-:W-:Y:S01]  /*8370*/  @P5 STG.E.U16 desc[UR50][R2.64+0x22], R33 ;  /* 0x0000222102005986 */ /* 0x000fe2000c101532 */
[----:B------:R-:W-:Y:S01]  /*8380*/  ISETP.GT.AND P5, PT, R4, RZ, P0 ;  /* 0x000000ff0400720c */ /* 0x000fe200007a4270 */
        /* <DEDUP_REMOVED lines=15> */
[----:B------:R-:W-:Y:S01]  /*8480*/  ISETP.GT.AND P4, PT, R4, RZ, P1 ;  /* 0x000000ff0400720c */ /* 0x000fe20000f84270 */
[-C--:B------:R-:W-:Y:S01]  /*8490*/  FMUL R52, R52, R23.reuse ;  /* 0x0000001734347220 */ /* 0x080fe20000400000 */
[----:B------:R-:W-:Y:S01]  /*84a0*/  F2FP.BF16.F32.PACK_AB R38, RZ, R38 ;  /* 0x00000026ff26723e */ /* 0x000fe200000010ff */
[-C--:B------:R-:W-:Y:S01]  /*84b0*/  FMUL R53, R53, R23.reuse ;  /* 0x0000001735357220 */ /* 0x080fe20000400000 */
        /* <DEDUP_REMOVED lines=325> */
[----:B------:R-:W-:Y:S01]  /*9910*/  FMUL R151, R151, R23 ;  /* 0x0000001797977220 */ /* 0x000fe20000400000 */
[----:B------:R-:W-:Y:S01]  /*9920*/  ISETP.GT.AND P2, PT, R4, 0x8, P1 ;  /* 0x000000080400780c */ /* 0x000fe20000f44270 */
[----:B------:R-:W-:Y:S01]  /*9930*/  @P3 STG.E.U16 desc[UR50][R6.64+0x132], R103 ;  /* 0x0001326706003986 */ /* 0x000fe2000c101532 */
[----:B------:R-:W-:-:S02]  /*9940*/  ISETP.GT.AND P1, PT, R0, 0xa8, PT ;  /* 0x000000a80000780c */ /* 0x000fc40003f24270 */
[----:B------:R-:W-:Y:S01]  /*9950*/  F2FP.BF16.F32.PACK_AB R105, RZ, R105 ;  /* 0x00000069ff69723e */ /* 0x000fe200000010ff */
[----:B------:R-:W-:Y:S01]  /*9960*/  @P4 STG.E.U16 desc[UR50][R2.64+0x140], R104 ;  /* 0x0001406802004986 */ /* 0x000fe2000c101532 */
[----:B------:R-:W-:Y:S02]  /*9970*/  ISETP.GT.AND P3, PT, R4, 0x8, P0 ;  /* 0x000000080400780c */ /* 0x000fe40000764270 */
[----:B------:R-:W-:Y:S01]  /*9980*/  ISETP.GT.AND P0, PT, R0, 0xa9, PT ;  /* 0x000000a90000780c */ /* 0x000fe20003f04270 */
[----:B------:R-:W-:Y:S01]  /*9990*/  @P5 STG.E.U16 desc[UR50][R2.64+0x142], R105 ;  /* 0x0001426902005986 */ /* 0x000fe2000c101532 */
[C---:B------:R-:W-:Y:S02]  /*99a0*/  ISETP.GT.AND P4, PT, R4.reuse, RZ, P1 ;  /* 0x000000ff0400720c */ /* 0x040fe40000f84270 */
[----:B------:R-:W-:Y:S02]  /*99b0*/  F2FP.BF16.F32.PACK_AB R106, RZ, R106 ;  /* 0x0000006aff6a723e */ /* 0x000fe400000010ff */
[----:B------:R-:W-:-:S02]  /*99c0*/  ISETP.GT.AND P5, PT, R4, RZ, P0 ;  /* 0x000000ff0400720c */ /* 0x000fc400007a4270 */
[----:B------:R-:W-:Y:S01]  /*99d0*/  F2FP.BF16.F32.PACK_AB R107, RZ, R107 ;  /* 0x0000006bff6b723e */ /* 0x000fe200000010ff */
[----:B------:R-:W-:Y:S01]  /*99e0*/  @P2 STG.E.U16 desc[UR50][R6.64+0x140], R106 ;  /* 0x0001406a06002986 */ /* 0x000fe2000c101532 */
[----:B------:R-:W-:Y:S02]  /*99f0*/  F2FP.BF16.F32.PACK_AB R108, RZ, R108 ;  /* 0x0000006cff6c723e */ /* 0x000fe400000010ff */
[----:B------:R-:W-:Y:S01]  /*9a00*/  ISETP.GT.AND P2, PT, R4, 0x8, P1 ;  /* 0x000000080400780c */ /* 0x000fe20000f44270 */
[----:B------:R-:W-:Y:S01]  /*9a10*/  @P3 STG.E.U16 desc[UR50][R6.64+0x142], R107 ;  /* 0x0001426b06003986 */ /* 0x000fe2000c101532 */
[----:B------:R-:W-:Y:S02]  /*9a20*/  ISETP.GT.AND P1, PT, R0, 0xb0, PT ;  /* 0x000000b00000780c */ /* 0x000fe40003f24270 */
[----:B------:R-:W-:Y:S01]  /*9a30*/  F2FP.BF16.F32.PACK_AB R109, RZ, R109 ;  /* 0x0000006dff6d723e */ /* 0x000fe200000010ff */
[----:B------:R-:W-:Y:S01]  /*9a40*/  @P4 STG.E.U16 desc[UR50][R2.64+0x150], R108 ;  /* 0x0001506c02004986 */ /* 0x000fe2000c101532 */
[----:B------:R-:W-:-:S02]  /*9a50*/  ISETP.GT.AND P3, PT, R4, 0x8, P0 ;  /* 0x000000080400780c */ /* 0x000fc40000764270 */
[----:B------:R-:W-:Y:S01]  /*9a60*/  ISETP.GT.AND P0, PT, R0, 0xb1, PT ;  /* 0x000000b10000780c */ /* 0x000fe20003f04270 */
[----:B------:R-:W-:Y:S01]  /*9a70*/  @P5 STG.E.U16 desc[UR50][R2.64+0x152], R109 ;  /* 0x0001526d02005986 */ /* 0x000fe2000c101532 */
[C---:B------:R-:W-:Y:S02]  /*9a80*/  ISETP.GT.AND P4, PT, R4.reuse, RZ, P1 ;  /* 0x000000ff0400720c */ /* 0x040fe40000f84270 */
[----:B------:R-:W-:Y:S02]  /*9a90*/  F2FP.BF16.F32.PACK_AB R110, RZ, R110 ;  /* 0x0000006eff6e723e */ /* 0x000fe400000010ff */
[----:B------:R-:W-:Y:S02]  /*9aa0*/  ISETP.GT.AND P5, PT, R4, RZ, P0 ;  /* 0x000000ff0400720c */ /* 0x000fe400007a4270 */
[----:B------:R-:W-:Y:S01]  /*9ab0*/  F2FP.BF16.F32.PACK_AB R111, RZ, R111 ;  /* 0x0000006fff6f723e */ /* 0x000fe200000010ff */
[----:B------:R-:W-:Y:S01]  /*9ac0*/  @P2 STG.E.U16 desc[UR50][R6.64+0x150], R110 ;  /* 0x0001506e06002986 */ /* 0x000fe2000c101532 */
[----:B------:R-:W-:-:S02]  /*9ad0*/  F2FP.BF16.F32.PACK_AB R112, RZ, R112 ;  /* 0x00000070ff70723e */ /* 0x000fc400000010ff */
[----:B------:R-:W-:Y:S01]  /*9ae0*/  ISETP.GT.AND P2, PT, R4, 0x8, P1 ;  /* 0x000000080400780c */ /* 0x000fe20000f44270 */
[----:B------:R-:W-:Y:S01]  /*9af0*/  @P3 STG.E.U16 desc[UR50][R6.64+0x152], R111 ;  /* 0x0001526f06003986 */ /* 0x000fe2000c101532 */
[----:B------:R-:W-:Y:S02]  /*9b00*/  ISETP.GT.AND P1, PT, R0, 0xb8, PT ;  /* 0x000000b80000780c */ /* 0x000fe40003f24270 */
[----:B------:R-:W-:Y:S01]  /*9b10*/  F2FP.BF16.F32.PACK_AB R113, RZ, R113 ;  /* 0x00000071ff71723e */ /* 0x000fe200000010ff */
[----:B------:R-:W-:Y:S01]  /*9b20*/  @P4 STG.E.U16 desc[UR50][R2.64+0x160], R112 ;  /* 0x0001607002004986 */ /* 0x000fe2000c101532 */
[----:B------:R-:W-:Y:S02]  /*9b30*/  ISETP.GT.AND P3, PT, R4, 0x8, P0 ;  /* 0x000000080400780c */ /* 0x000fe40000764270 */
[----:B------:R-:W-:Y:S01]  /*9b40*/  ISETP.GT.AND P0, PT, R0, 0xb9, PT ;  /* 0x000000b90000780c */ /* 0x000fe20003f04270 */
[----:B------:R-:W-:Y:S01]  /*9b50*/  @P5 STG.E.U16 desc[UR50][R2.64+0x162], R113 ;  /* 0x0001627102005986 */ /* 0x000fe2000c101532 */
[----:B------:R-:W-:-:S02]  /*9b60*/  ISETP.GT.AND P4, PT, R4, RZ, P1 ;  /* 0x000000ff0400720c */ /* 0x000fc40000f84270 */
[----:B------:R-:W-:Y:S02]  /*9b70*/  F2FP.BF16.F32.PACK_AB R114, RZ, R114 ;  /* 0x00000072ff72723e */ /* 0x000fe400000010ff */
[C---:B------:R-:W-:Y:S02]  /*9b80*/  ISETP.GT.AND P5, PT, R4.reuse, RZ, P0 ;  /* 0x000000ff0400720c */ /* 0x040fe400007a4270 */
[----:B------:R-:W-:Y:S01]  /*9b90*/  F2FP.BF16.F32.PACK_AB R115, RZ, R115 ;  /* 0x00000073ff73723e */ /* 0x000fe200000010ff */
[----:B------:R-:W-:Y:S01]  /*9ba0*/  @P2 STG.E.U16 desc[UR50][R6.64+0x160], R114 ;  /* 0x0001607206002986 */ /* 0x000fe2000c101532 */
[----:B------:R-:W-:Y:S02]  /*9bb0*/  F2FP.BF16.F32.PACK_AB R116, RZ, R116 ;  /* 0x00000074ff74723e */ /* 0x000fe400000010ff */
        /* <DEDUP_REMOVED lines=65> */
[----:B------:R-:W-:Y:S02]  /*9fd0*/  ISETP.GT.AND P5, PT, R4, RZ, P0 ;  /* 0x000000ff0400720c */ /* 0x000fe400007a4270 */
[----:B------:R-:W-:Y:S02]  /*9fe0*/  F2FP.BF16.F32.PACK_AB R134, RZ, R134 ;  /* 0x00000086ff86723e */ /* 0x000fe400000010ff */
[----:B------:R-:W-:Y:S02]  /*9ff0*/  F2FP.BF16.F32.PACK_AB R135, RZ, R135 ;  /* 0x00000087ff87723e */ /* 0x000fe400000010ff */
[----:B------:R-:W-:Y:S01]  /*a000*/  F2FP.BF16.F32.PACK_AB R136, RZ, R136 ;  /* 0x00000088ff88723e */ /* 0x000fe200000010ff */
[----:B------:R-:W-:Y:S01]  /*a010*/  @P2 STG.E.U16 desc[UR50][R6.64+0x1b0], R134 ;  /* 0x0001b08606002986 */ /* 0x000fe2000c101532 */
[----:B------:R-:W-:-:S02]  /*a020*/  F2FP.BF16.F32.PACK_AB R137, RZ, R137 ;  /* 0x00000089ff89723e */ /* 0x000fc400000010ff */
[C---:B------:R-:W-:Y:S01]  /*a030*/  ISETP.GT.AND P1, PT, R4.reuse, 0x8, P1 ;  /* 0x000000080400780c */ /* 0x040fe20000f24270 */
[----:B------:R-:W-:Y:S01]  /*a040*/  @P3 STG.E.U16 desc[UR50][R6.64+0x1b2], R135 ;  /* 0x0001b28706003986 */ /* 0x000fe2000c101532 */
[----:B------:R-:W-:Y:S02]  /*a050*/  ISETP.GT.AND P2, PT, R4, 0x8, P0 ;  /* 0x000000080400780c */ /* 0x000fe40000744270 */
[C---:B------:R-:W-:Y:S01]  /*a060*/  ISETP.GT.AND P0, PT, R0.reuse, 0xe9, PT ;  /* 0x000000e90000780c */ /* 0x040fe20003f04270 */
[----:B------:R-:W-:Y:S01]  /*a070*/  @P4 STG.E.U16 desc[UR50][R2.64+0x1c0], R136 ;  /* 0x0001c08802004986 */ /* 0x000fe2000c101532 */
[----:B------:R-:W-:Y:S02]  /*a080*/  ISETP.GT.AND P4, PT, R0, 0xe8, PT ;  /* 0x000000e80000780c */ /* 0x000fe40003f84270 */
[----:B------:R-:W-:Y:S01]  /*a090*/  F2FP.BF16.F32.PACK_AB R138, RZ, R138 ;  /* 0x0000008aff8a723e */ /* 0x000fe200000010ff */
[----:B------:R-:W-:Y:S01]  /*a0a0*/  @P5 STG.E.U16 desc[UR50][R2.64+0x1c2], R137 ;  /* 0x0001c28902005986 */ /* 0x000fe2000c101532 */
[----:B------:R-:W-:-:S02]  /*a0b0*/  ISETP.GT.AND P5, PT, R4, RZ, P4 ;  /* 0x000000ff0400720c */ /* 0x000fc400027a4270 */
[----:B------:R-:W-:Y:S01]  /*a0c0*/  F2FP.BF16.F32.PACK_AB R139, RZ, R139 ;  /* 0x0000008bff8b723e */ /* 0x000fe200000010ff */
[----:B------:R-:W-:Y:S01]  /*a0d0*/  @P1 STG.E.U16 desc[UR50][R6.64+0x1c0], R138 ;  /* 0x0001c08a06001986 */ /* 0x000fe2000c101532 */
[----:B------:R-:W-:Y:S02]  /*a0e0*/  F2FP.BF16.F32.PACK_AB R140, RZ, R140 ;  /* 0x0000008cff8c723e */ /* 0x000fe400000010ff */
[C---:B------:R-:W-:Y:S01]  /*a0f0*/  ISETP.GT.AND P3, PT, R4.reuse, RZ, P0 ;  /* 0x000000ff0400720c */ /* 0x040fe20000764270 */
[----:B------:R-:W-:Y:S01]  /*a100*/  @P2 STG.E.U16 desc[UR50][R6.64+0x1c2], R139 ;  /* 0x0001c28b06002986 */ /* 0x000fe2000c101532 */
[C---:B------:R-:W-:Y:S02]  /*a110*/  ISETP.GT.AND P4, PT, R4.reuse, 0x8, P4 ;  /* 0x000000080400780c */ /* 0x040fe40002784270 */
[----:B------:R-:W-:Y:S02]  /*a120*/  F2FP.BF16.F32.PACK_AB R141, RZ, R141 ;  /* 0x0000008dff8d723e */ /* 0x000fe400000010ff */
[----:B------:R-:W-:Y:S01]  /*a130*/  F2FP.BF16.F32.PACK_AB R142, RZ, R142 ;  /* 0x0000008eff8e723e */ /* 0x000fe200000010ff */
[----:B------:R-:W-:Y:S01]  /*a140*/  @P5 STG.E.U16 desc[UR50][R2.64+0x1d0], R140 ;  /* 0x0001d08c02005986 */ /* 0x000fe2000c101532 */
[----:B------:R-:W-:-:S02]  /*a150*/  ISETP.GT.AND P5, PT, R4, 0x8, P0 ;  /* 0x000000080400780c */ /* 0x000fc400007a4270 */
[----:B------:R-:W-:Y:S02]  /*a160*/  F2FP.BF16.F32.PACK_AB R143, RZ, R143 ;  /* 0x0000008fff8f723e */ /* 0x000fe400000010ff */
[C---:B------:R-:W-:Y:S01]  /*a170*/  ISETP.GT.AND P0, PT, R0.reuse, 0xf1, PT ;  /* 0x000000f10000780c */ /* 0x040fe20003f04270 */
[----:B------:R-:W-:Y:S01]  /*a180*/  @P3 STG.E.U16 desc[UR50][R2.64+0x1d2], R141 ;  /* 0x0001d28d02003986 */ /* 0x000fe2000c101532 */
[----:B------:R-:W-:Y:S02]  /*a190*/  ISETP.GT.AND P3, PT, R0, 0xf0, PT ;  /* 0x000000f00000780c */ /* 0x000fe40003f64270 */
[----:B------:R-:W-:Y:S01]  /*a1a0*/  F2FP.BF16.F32.PACK_AB R144, RZ, R144 ;  /* 0x00000090ff90723e */ /* 0x000fe200000010ff */
[----:B------:R-:W-:Y:S01]  /*a1b0*/  @P4 STG.E.U16 desc[UR50][R6.64+0x1d0], R142 ;  /* 0x0001d08e06004986 */ /* 0x000fe2000c101532 */
[C---:B------:R-:W-:Y:S02]  /*a1c0*/  ISETP.GT.AND P4, PT, R4.reuse, RZ, P3 ;  /* 0x000000ff0400720c */ /* 0x040fe40001f84270 */
[C---:B------:R-:W-:Y:S01]  /*a1d0*/  ISETP.GT.AND P3, PT, R4.reuse, 0x8, P3 ;  /* 0x000000080400780c */ /* 0x040fe20001f64270 */
[----:B------:R-:W-:Y:S01]  /*a1e0*/  @P5 STG.E.U16 desc[UR50][R6.64+0x1d2], R143 ;  /* 0x0001d28f06005986 */ /* 0x000fe2000c101532 */
[----:B------:R-:W-:-:S02]  /*a1f0*/  ISETP.GT.AND P5, PT, R4, RZ, P0 ;  /* 0x000000ff0400720c */ /* 0x000fc400007a4270 */
[----:B------:R-:W-:Y:S02]  /*a200*/  F2FP.BF16.F32.PACK_AB R145, RZ, R145 ;  /* 0x00000091ff91723e */ /* 0x000fe400000010ff */
[----:B------:R-:W-:Y:S02]  /*a210*/  ISETP.GT.AND P0, PT, R4, 0x8, P0 ;  /* 0x000000080400780c */ /* 0x000fe40000704270 */
[C---:B------:R-:W-:Y:S02]  /*a220*/  ISETP.GT.AND P1, PT, R0.reuse, 0xf9, PT ;  /* 0x000000f90000780c */ /* 0x040fe40003f24270 */
[----:B------:R-:W-:Y:S01]  /*a230*/  ISETP.GT.AND P2, PT, R0, 0xf8, PT ;  /* 0x000000f80000780c */ /* 0x000fe20003f44270 */
[----:B------:R-:W-:Y:S01]  /*a240*/  @P4 STG.E.U16 desc[UR50][R2.64+0x1e0], R144 ;  /* 0x0001e09002004986 */ /* 0x000fe2000c101532 */
[C---:B------:R-:W-:Y:S01]  /*a250*/  ISETP.GT.AND P4, PT, R4.reuse, RZ, P1 ;  /* 0x000000ff0400720c */ /* 0x040fe20000f84270 */
[----:B------:R-:W-:Y:S01]  /*a260*/  @P3 IMAD.MOV.U32 R5, RZ, RZ, R7 ;  /* 0x000000ffff053224 */ /* 0x000fe200078e0007 */
[C---:B------:R-:W-:Y:S01]  /*a270*/  ISETP.GT.AND P1, PT, R4.reuse, 0x8, P1 ;  /* 0x000000080400780c */ /* 0x040fe20000f24270 */
[----:B------:R-:W-:Y:S01]  /*a280*/  @P5 STG.E.U16 desc[UR50][R2.64+0x1e2], R145 ;  /* 0x0001e29102005986 */ /* 0x000fe2000c101532 */
[----:B------:R-:W-:-:S02]  /*a290*/  ISETP.GT.AND P5, PT, R4, RZ, P2 ;  /* 0x000000ff0400720c */ /* 0x000fc400017a4270 */
[----:B------:R-:W-:Y:S01]  /*a2a0*/  ISETP.GT.AND P2, PT, R4, 0x8, P2 ;  /* 0x000000080400780c */ /* 0x000fe20001744270 */
[----:B------:R-:W-:Y:S01]  /*a2b0*/  @P3 IMAD.MOV.U32 R4, RZ, RZ, R6 ;  /* 0x000000ffff043224 */ /* 0x000fe200078e0006 */
[----:B------:R-:W-:Y:S02]  /*a2c0*/  F2FP.BF16.F32.PACK_AB R146, RZ, R146 ;  /* 0x00000092ff92723e */ /* 0x000fe400000010ff */
[----:B------:R-:W-:Y:S02]  /*a2d0*/  F2FP.BF16.F32.PACK_AB R147, RZ, R147 ;  /* 0x00000093ff93723e */ /* 0x000fe400000010ff */
[----:B------:R-:W-:Y:S01]  /*a2e0*/  F2FP.BF16.F32.PACK_AB R148, RZ, R148 ;  /* 0x00000094ff94723e */ /* 0x000fe200000010ff */
[----:B------:R0:W-:Y:S01]  /*a2f0*/  @P3 STG.E.U16 desc[UR50][R4.64+0x1e0], R146 ;  /* 0x0001e09204003986 */ /* 0x0001e2000c101532 */
[----:B------:R-:W-:Y:S02]  /*a300*/  F2FP.BF16.F32.PACK_AB R149, RZ, R149 ;  /* 0x00000095ff95723e */ /* 0x000fe400000010ff */
[----:B------:R-:W-:-:S02]  /*a310*/  F2FP.BF16.F32.PACK_AB R150, RZ, R150 ;  /* 0x00000096ff96723e */ /* 0x000fc400000010ff */
[----:B------:R-:W-:Y:S01]  /*a320*/  F2FP.BF16.F32.PACK_AB R151, RZ, R151 ;  /* 0x00000097ff97723e */ /* 0x000fe200000010ff */
[----:B0-----:R-:W-:Y:S02]  /*a330*/  @P0 IMAD.MOV.U32 R4, RZ, RZ, R6 ;  /* 0x000000ffff040224 */ /* 0x001fe400078e0006 */
[----:B------:R-:W-:-:S05]  /*a340*/  @P0 IMAD.MOV.U32 R5, RZ, RZ, R7 ;  /* 0x000000ffff050224 */ /* 0x000fca00078e0007 */
[----:B------:R-:W-:Y:S04]  /*a350*/  @P0 STG.E.U16 desc[UR50][R4.64+0x1e2], R147 ;  /* 0x0001e29304000986 */ /* 0x000fe8000c101532 */
[----:B------:R-:W-:Y:S04]  /*a360*/  @P5 STG.E.U16 desc[UR50][R2.64+0x1f0], R148 ;  /* 0x0001f09402005986 */ /* 0x000fe8000c101532 */
[----:B------:R0:W-:Y:S02]  /*a370*/  @P4 STG.E.U16 desc[UR50][R2.64+0x1f2], R149 ;  /* 0x0001f29502004986 */ /* 0x0001e4000c101532 */
[----:B0-----:R-:W-:-:S02]  /*a380*/  @P2 IMAD.MOV.U32 R2, RZ, RZ, R6 ;  /* 0x000000ffff022224 */ /* 0x001fc400078e0006 */
[----:B------:R-:W-:-:S05]  /*a390*/  @P2 IMAD.MOV.U32 R3, RZ, RZ, R7 ;  /* 0x000000ffff032224 */ /* 0x000fca00078e0007 */
[----:B------:R0:W-:Y:S04]  /*a3a0*/  @P2 STG.E.U16 desc[UR50][R2.64+0x1f0], R150 ;  /* 0x0001f09602002986 */ /* 0x0001e8000c101532 */
[----:B------:R0:W-:Y:S02]  /*a3b0*/  @P1 STG.E.U16 desc[UR50][R6.64+0x1f2], R151 ;  /* 0x0001f29706001986 */ /* 0x0001e4000c101532 */
.L_x_289:
[----:B------:R-:W-:Y:S05]  /*a3c0*/  BSYNC B0 ;  /* 0x0000000000007941 */ /* 0x000fea0003800000 */
.L_x_35:
[----:B0-----:R-:W-:Y:S01]  /*a3d0*/  IMAD.U32 R2, RZ, RZ, UR38 ;  /* 0x00000026ff027e24 */ /* 0x001fe2000f8e00ff */
[----:B------:R-:W-:Y:S01]  /*a3e0*/  ULDC.64 UR4, c[0x0][0x650] ;  /* 0x0001940000047ab9 */ /* 0x000fe20000000a00 */
[----:B------:R-:W-:Y:S01]  /*a3f0*/  IMAD.U32 R0, RZ, RZ, UR41 ;  /* 0x00000029ff007e24 */ /* 0x000fe2000f8e00ff */
[----:B------:R0:W-:Y:S01]  /*a400*/  SYNCS.ARRIVE.TRANS64.A1T0 RZ, [R159+UR46], RZ ;  /* 0x000000ff9fff79a7 */ /* 0x0001e2000810002e */
[----:B------:R-:W-:Y:S01]  /*a410*/  IMAD.U32 R3, RZ, RZ, UR39 ;  /* 0x00000027ff037e24 */ /* 0x000fe2000f8e00ff */
[C---:B------:R-:W-:Y:S01]  /*a420*/  LEA R16, P0, R2.reuse, R16, 0x1 ;  /* 0x0000001002107211 */ /* 0x040fe200078008ff */
[----:B-----5:R-:W-:Y:S02]  /*a430*/  IMAD.MOV.U32 R18, RZ, RZ, -0x1 ;  /* 0xffffffffff127424 */ /* 0x020fe400078e00ff */
[----:B------:R-:W-:Y:S01]  /*a440*/  IMAD.MOV.U32 R19, RZ, RZ, -0x1 ;  /* 0xffffffffff137424 */ /* 0x000fe200078e00ff */
[----:B------:R-:W-:Y:S01]  /*a450*/  LEA.HI.X R17, R2, R17, R0, 0x1, P0 ;  /* 0x0000001102117211 */ /* 0x000fe200000f0c00 */
[----:B------:R-:W-:Y:S01]  /*a460*/  IMAD.MOV.U32 R2, RZ, RZ, -0x1 ;  /* 0xffffffffff027424 */ /* 0x000fe200078e00ff */
[----:B------:R-:W-:-:S02]  /*a470*/  ISETP.GE.U32.AND P0, PT, R16, UR4, PT ;  /* 0x0000000410007c0c */ /* 0x000fc4000bf06070 */
[----:B------:R-:W-:Y:S02]  /*a480*/  PRMT R0, RZ, 0x7610, R0 ;  /* 0x00007610ff007816 */ /* 0x000fe40000000000 */
[----:B------:R-:W-:-:S13]  /*a490*/  ISETP.GE.U32.AND.EX P0, PT, R17, UR5, PT, P0 ;  /* 0x0000000511007c0c */ /* 0x000fda000bf06100 */
[----:B0-----:R-:W-:Y:S05]  /*a4a0*/  @P0 BRA `(.L_x_290) ;  /* 0x00000004008c0947 */ /* 0x001fea0003800000 */
[----:B------:R-:W0:Y:S01]  /*a4b0*/  S2UR UR7, SR_CTAID.X ;  /* 0x00000000000779c3 */ /* 0x000e220000002500 */
[----:B------:R-:W-:Y:S01]  /*a4c0*/  ULDC.64 UR4, c[0x0][0x628] ;  /* 0x00018a0000047ab9 */ /* 0x000fe20000000a00 */
[----:B------:R-:W-:Y:S01]  /*a4d0*/  ULDC UR6, c[0x0][0x150] ;  /* 0x0000540000067ab9 */ /* 0x000fe20000000800 */
[----:B------:R-:W-:Y:S01]  /*a4e0*/  ISETP.NE.U32.AND P0, PT, RZ, UR4, PT ;  /* 0x00000004ff007c0c */ /* 0x000fe2000bf05070 */
[----:B------:R-:W-:Y:S01]  /*a4f0*/  ULDC UR15, c[0x0][0x630] ;  /* 0x00018c00000f7ab9 */ /* 0x000fe20000000800 */
[C---:B------:R-:W-:Y:S01]  /*a500*/  R2UR UR16, R16.reuse ;  /* 0x00000000101072ca */ /* 0x040fe200000e0000 */
[----:B------:R-:W-:Y:S01]  /*a510*/  ULDC UR18, c[0x0][0x154] ;  /* 0x0000550000127ab9 */ /* 0x000fe20000000800 */
[----:B------:R-:W-:Y:S01]  /*a520*/  ISETP.NE.AND.EX P0, PT, RZ, UR5, PT, P0 ;  /* 0x00000005ff007c0c */ /* 0x000fe2000bf05300 */
[----:B------:R-:W1:Y:S01]  /*a530*/  S2UR UR19, SR_CTAID.Y ;  /* 0x00000000001379c3 */ /* 0x000e620000002600 */
[----:B------:R-:W-:Y:S02]  /*a540*/  R2UR UR17, R17 ;  /* 0x00000000111172ca */ /* 0x000fe400000e0000 */
[----:B------:R-:W-:-:S02]  /*a550*/  R2UR UR12, R16 ;  /* 0x00000000100c72ca */ /* 0x000fc400000e0000 */
[----:B------:R-:W-:Y:S02]  /*a560*/  R2UR UR13, R17 ;  /* 0x00000000110d72ca */ /* 0x000fe400000e0000 */
[----:B0-----:R-:W-:-:S05]  /*a570*/  I2FP.F32.U32 R0, UR7 ;  /* 0x0000000700007c45 */ /* 0x001fca0008201000 */
[----:B------:R-:W-:-:S04]  /*a580*/  FMUL R0, R0, UR6 ;  /* 0x0000000600007c20 */ /* 0x000fc80008400000 */
[----:B------:R0:W0:Y:S01]  /*a590*/  F2I.U32.TRUNC.NTZ R2, R0 ;  /* 0x0000000000027305 */ /* 0x000022000020f000 */
[----:B-1----:R-:W-:Y:S05]  /*a5a0*/  @!P0 BRA `(.L_x_291) ;  /* 0x0000000000308947 */ /* 0x002fea0003800000 */
        /* <DEDUP_REMOVED lines=12> */
.L_x_291:
[----:B------:R-:W-:Y:S01]  /*a670*/  USHF.R.U64 UR6, UR12, UR15, UR13 ;  /* 0x0000000f0c067299 */ /* 0x000fe2000800120d */
[----:B0-----:R-:W-:Y:S01]  /*a680*/  I2FP.F32.U32 R0, UR19 ;  /* 0x0000001300007c45 */ /* 0x001fe20008201000 */
[----:B------:R-:W-:Y:S01]  /*a690*/  USHF.R.U32.HI UR4, URZ, UR15, UR13 ;  /* 0x0000000f3f047299 */ /* 0x000fe2000801160d */
[----:B------:R-:W-:Y:S01]  /*a6a0*/  R2UR UR14, R2 ;  /* 0x00000000020e72ca */ /* 0x000fe200000e0000 */
[----:B------:R-:W-:Y:S02]  /*a6b0*/  UIADD3 UR9, UP0, URZ, -UR6, URZ ;  /* 0x800000063f097290 */ /* 0x000fe4000ff1e03f */
[----:B------:R-:W-:Y:S01]  /*a6c0*/  FMUL R0, R0, UR18 ;  /* 0x0000001200007c20 */ /* 0x000fe20008400000 */
[----:B------:R-:W-:Y:S01]  /*a6d0*/  ULDC.64 UR12, c[0x0][0x620] ;  /* 0x00018800000c7ab9 */ /* 0x000fe20000000a00 */
[----:B------:R-:W-:Y:S01]  /*a6e0*/  UIADD3.X UR4, URZ, ~UR4, URZ, UP0, !UPT ;  /* 0x800000043f047290 */ /* 0x000fe200087fe43f */
[----:B------:R-:W-:Y:S01]  /*a6f0*/  UMOV UR10, UR16 ;  /* 0x00000010000a7c82 */ /* 0x000fe20008000000 */
[----:B------:R-:W-:-:S02]  /*a700*/  UMOV UR11, UR17 ;  /* 0x00000011000b7c82 */ /* 0x000fc40008000000 */
[----:B------:R-:W0:Y:S01]  /*a710*/  F2I.U32.TRUNC.NTZ R0, R0 ;  /* 0x0000000000007305 */ /* 0x000e22000020f000 */
[----:B------:R-:W-:Y:S02]  /*a720*/  UIMAD UR4, UR4, UR12, URZ ;  /* 0x0000000c040472a4 */ /* 0x000fe4000f8e023f */
[----:B------:R-:W-:Y:S02]  /*a730*/  UIMAD.WIDE.U32 UR10, UR9, UR12, UR10 ;  /* 0x0000000c090a72a5 */ /* 0x000fe4000f8e000a */
[----:B------:R-:W-:Y:S01]  /*a740*/  UIMAD UR9, UR9, UR13, UR4 ;  /* 0x0000000d090972a4 */ /* 0x000fe2000f8e0204 */
[----:B------:R-:W-:Y:S01]  /*a750*/  ULDC UR22, c[0x0][0x658] ;  /* 0x0001960000167ab9 */ /* 0x000fe20000000800 */
[----:B------:R-:W-:Y:S02]  /*a760*/  UMOV UR12, 0xffffffff ;  /* 0xffffffff000c7882 */ /* 0x000fe40000000000 */
[----:B------:R-:W-:Y:S01]  /*a770*/  UIADD3 UR11, UR11, UR9, URZ ;  /* 0x000000090b0b7290 */ /* 0x000fe2000fffe03f */
[----:B------:R-:W-:Y:S01]  /*a780*/  ULDC UR13, c[0x0][0x618] ;  /* 0x00018600000d7ab9 */ /* 0x000fe20000000800 */
[----:B------:R-:W-:Y:S01]  /*a790*/  ULDC.64 UR4, c[0x0][0x640] ;  /* 0x0001900000047ab9 */ /* 0x000fe20000000a00 */
[----:B------:R-:W-:Y:S01]  /*a7a0*/  USHF.L.U32 UR18, UR12, UR22, URZ ;  /* 0x000000160c127299 */ /* 0x000fe2000800063f */
[----:B------:R-:W-:Y:S01]  /*a7b0*/  ISETP.NE.U32.AND P0, PT, RZ, UR4, PT ;  /* 0x00000004ff007c0c */ /* 0x000fe2000bf05070 */
[----:B------:R-:W-:Y:S01]  /*a7c0*/  USHF.R.U64 UR12, UR10, UR13, UR11 ;  /* 0x0000000d0a0c7299 */ /* 0x000fe2000800120b */
[----:B0-----:R-:W-:Y:S01]  /*a7d0*/  R2UR UR16, R0 ;  /* 0x00000000001072ca */ /* 0x001fe200000e0000 */
[----:B------:R-:W-:Y:S01]  /*a7e0*/  USHF.R.U32.HI UR10, URZ, UR13, UR11 ;  /* 0x0000000d3f0a7299 */ /* 0x000fe2000801160b */
[----:B------:R-:W-:Y:S01]  /*a7f0*/  ISETP.NE.AND.EX P0, PT, RZ, UR5, PT, P0 ;  /* 0x00000005ff007c0c */ /* 0x000fe2000bf05300 */
[----:B------:R-:W-:Y:S01]  /*a800*/  ULDC UR17, c[0x0][0x608] ;  /* 0x0001820000117ab9 */ /* 0x000fe20000000800 */
[----:B------:R-:W-:-:S02]  /*a810*/  ULOP3.LUT UR23, URZ, UR18, URZ, 0x33, !UPT ;  /* 0x000000123f177292 */ /* 0x000fc4000f8e333f */
[----:B------:R-:W-:Y:S02]  /*a820*/  USHF.R.U64 UR18, UR12, UR17, UR10 ;  /* 0x000000110c127299 */ /* 0x000fe4000800120a */
[----:B------:R-:W-:Y:S01]  /*a830*/  USHF.R.U32.HI UR10, URZ, UR17, UR10 ;  /* 0x000000113f0a7299 */ /* 0x000fe2000801160a */
[----:B------:R-:W-:Y:S01]  /*a840*/  UMOV UR20, 0x1 ;  /* 0x0000000100147882 */ /* 0x000fe20000000000 */
[----:B------:R-:W-:Y:S02]  /*a850*/  UIADD3 UR14, -UR14, URZ, URZ ;  /* 0x0000003f0e0e7290 */ /* 0x000fe4000fffe13f */
[----:B------:R-:W-:Y:S02]  /*a860*/  USHF.L.U32 UR13, UR20, UR22, URZ ;  /* 0x00000016140d7299 */ /* 0x000fe4000800063f */
[----:B------:R-:W-:Y:S01]  /*a870*/  USHF.R.U64 UR20, UR18, UR22, UR10 ;  /* 0x0000001612147299 */ /* 0x000fe2000800120a */
[----:B------:R-:W-:Y:S01]  /*a880*/  ULDC UR15, c[0x0][0x144] ;  /* 0x00005100000f7ab9 */ /* 0x000fe20000000800 */
[----:B------:R-:W-:Y:S01]  /*a890*/  ULDC UR8, c[0x0][0x600] ;  /* 0x0001800000087ab9 */ /* 0x000fe20000000800 */
[----:B------:R-:W-:-:S02]  /*a8a0*/  UIADD3 UR21, -UR16, URZ, URZ ;  /* 0x0000003f10157290 */ /* 0x000fc4000fffe13f */
[----:B------:R-:W-:Y:S02]  /*a8b0*/  USHF.R.U32.HI UR17, URZ, UR22, UR10 ;  /* 0x000000163f117299 */ /* 0x000fe4000801160a */
[----:B------:R-:W-:Y:S02]  /*a8c0*/  UIADD3 UR9, UR8, -0x1, URZ ;  /* 0xffffffff08097890 */ /* 0x000fe4000fffe03f */
[----:B------:R-:W-:Y:S01]  /*a8d0*/  UIMAD UR22, UR15, UR14, UR7 ;  /* 0x0000000e0f1672a4 */ /* 0x000fe2000f8e0207 */
[----:B------:R-:W-:Y:S01]  /*a8e0*/  ULDC UR26, c[0x0][0x148] ;  /* 0x00005200001a7ab9 */ /* 0x000fe20000000800 */
[----:B------:R-:W-:Y:S01]  /*a8f0*/  ULDC UR24, c[0x0][0x648] ;  /* 0x0001920000187ab9 */ /* 0x000fe20000000800 */
[----:B------:R-:W-:Y:S01]  /*a900*/  ULDC UR25, c[0x0][0x638] ;  /* 0x00018e0000197ab9 */ /* 0x000fe20000000800 */
        /* <DEDUP_REMOVED lines=12> */
.L_x_292:
[----:B------:R-:W-:Y:S01]  /*a9d0*/  UISETP.NE.AND UP0, UPT, UR40, URZ, UPT ;  /* 0x0000003f2800728c */ /* 0x000fe2000bf05270 */
[----:B------:R-:W-:Y:S01]  /*a9e0*/  IMAD.MOV.U32 R0, RZ, RZ, 0x1 ;  /* 0x00000001ff007424 */ /* 0x000fe200078e00ff */
[----:B------:R-:W-:Y:S01]  /*a9f0*/  USHF.R.U64 UR4, UR16, UR24, UR17 ;  /* 0x0000001810047299 */ /* 0x000fe20008001211 */
[----:B------:R-:W-:Y:S01]  /*aa00*/  IMAD.U32 R19, RZ, RZ, UR6 ;  /* 0x00000006ff137e24 */ /* 0x000fe2000f8e00ff */
[----:B------:R-:W-:Y:S02]  /*aa10*/  ULOP3.LUT UR18, UR18, UR23, URZ, 0xc0, !UPT ;  /* 0x0000001712127292 */ /* 0x000fe4000f8ec03f */
[----:B------:R-:W-:Y:S02]  /*aa20*/  UIADD3 UR5, -UR4, URZ, URZ ;  /* 0x0000003f04057290 */ /* 0x000fe4000fffe13f */
[----:B------:R-:W-:Y:S02]  /*aa30*/  ULOP3.LUT UR9, UR12, UR9, URZ, 0xc0, !UPT ;  /* 0x000000090c097292 */ /* 0x000fe4000f8ec03f */
[----:B------:R-:W-:-:S02]  /*aa40*/  UIMAD UR4, UR13, UR4, UR18 ;  /* 0x000000040d0472a4 */ /* 0x000fc4000f8e0212 */
[----:B------:R-:W-:Y:S02]  /*aa50*/  @UP0 UIMAD UR22, UR26, UR21, UR19 ;  /* 0x000000151a1602a4 */ /* 0x000fe4000f8e0213 */
[----:B------:R-:W-:Y:S01]  /*aa60*/  UIMAD UR5, UR5, UR25, UR20 ;  /* 0x00000019050572a4 */ /* 0x000fe2000f8e0214 */
[----:B------:R-:W-:Y:S02]  /*aa70*/  ULDC UR7, c[0x0][0x610] ;  /* 0x0001840000077ab9 */ /* 0x000fe40000000800 */
[----:B------:R-:W-:Y:S02]  /*aa80*/  UIMAD UR4, UR4, UR7, UR22 ;  /* 0x00000007040472a4 */ /* 0x000fe4000f8e0216 */
[----:B------:R-:W-:-:S04]  /*aa90*/  UIMAD UR5, UR5, UR8, UR9 ;  /* 0x00000008050572a4 */ /* 0x000fc8000f8e0209 */
[----:B------:R-:W-:Y:S02]  /*aaa0*/  USEL UR7, UR5, UR4, !UP0 ;  /* 0x0000000405077287 */ /* 0x000fe4000c000000 */
[----:B------:R-:W-:-:S04]  /*aab0*/  USEL UR4, UR4, UR5, !UP0 ;  /* 0x0000000504047287 */ /* 0x000fc8000c000000 */
[----:B------:R-:W-:Y:S02]  /*aac0*/  IMAD.U32 R2, RZ, RZ, UR7 ;  /* 0x00000007ff027e24 */ /* 0x000fe4000f8e00ff */
[----:B------:R-:W-:-:S07]  /*aad0*/  IMAD.U32 R18, RZ, RZ, UR4 ;  /* 0x00000004ff127e24 */ /* 0x000fce000f8e00ff */
.L_x_290:
[----:B------:R-:W-:Y:S02]  /*aae0*/  LOP3.LUT P0, RZ, R0, 0xff, RZ, 0xc0, !PT ;  /* 0x000000ff00ff7812 */ /* 0x000fe4000780c0ff */
[----:B------:R-:W-:-:S11]  /*aaf0*/  LOP3.LUT R170, R170, 0x1, RZ, 0x3c, !PT ;  /* 0x00000001aaaa7812 */ /* 0x000fd600078e3cff */
[----:B------:R-:W-:Y:S05]  /*ab00*/  @P0 BRA `(.L_x_293) ;  /* 0xffffff6800f00947 */ /* 0x000fea000383ffff */
[----:B------:R-:W-:Y:S05]  /*ab10*/  EXIT ;  /* 0x000000000000794d */ /* 0x000fea0003800000 */
.L_x_16:
[----:B------:R-:W-:-:S08]  /*ab20*/  ISETP.NE.AND P0, PT, RZ, UR6, PT ;  /* 0x00000006ff007c0c */ /* 0x000fd0000bf05270 */
[----:B-----5:R-:W0:-:S00]  /*ab30*/  USETMAXREG.DEALLOC.CTAPOOL 0x28 ;  /* 0x00000028000079c8 */ /* 0x020e0000080e0500 */
[----:B------:R-:W-:Y:S05]  /*ab40*/  @P0 EXIT ;  /* 0x000000000000094d */ /* 0x000fea0003800000 */
[----:B0-----:R-:W-:Y:S01]  /*ab50*/  LOP3.LUT P0, RZ, R0, 0xff, RZ, 0xc0, !PT ;  /* 0x000000ff00ff7812 */ /* 0x001fe2000780c0ff */
[----:B------:R-:W-:Y:S02]  /*ab60*/  IMAD.MOV.U32 R8, RZ, RZ, 0x1 ;  /* 0x00000001ff087424 */ /* 0x000fe400078e00ff */
[----:B------:R-:W-:-:S10]  /*ab70*/  IMAD.MOV.U32 R0, RZ, RZ, RZ ;  /* 0x000000ffff007224 */ /* 0x000fd400078e00ff */
[----:B------:R-:W-:Y:S05]  /*ab80*/  @!P0 BRA `(.L_x_294) ;  /* 0x0000000c00648947 */ /* 0x000fea0003800000 */
[----:B------:R-:W0:Y:S01]  /*ab90*/  S2UR UR8, SR_CgaCtaId ;  /* 0x00000000000879c3 */ /* 0x000e220000008800 */
[----:B------:R-:W-:Y:S01]  /*aba0*/  LOP3.LUT P0, RZ, R3, 0x1f, RZ, 0xc0, !PT ;  /* 0x0000001f03ff7812 */ /* 0x000fe2000780c0ff */
[----:B------:R-:W-:Y:S01]  /*abb0*/  ULDC UR5, c[0x0][0x658] ;  /* 0x0001960000057ab9 */ /* 0x000fe20000000800 */
[----:B------:R-:W-:Y:S01]  /*abc0*/  UMOV UR6, 0xffffffff ;  /* 0xffffffff00067882 */ /* 0x000fe20000000000 */
[----:B------:R-:W-:Y:S01]  /*abd0*/  BSSY B0, `(.L_x_294) ;  /* 0x00000d4000007945 */ /* 0x000fe20003800000 */
[----:B------:R-:W-:Y:S01]  /*abe0*/  USHF.L.U32 UR6, UR6, UR5, URZ ;  /* 0x0000000506067299 */ /* 0x000fe2000800063f */
[C---:B------:R-:W-:Y:S01]  /*abf0*/  ISETP.NE.AND P3, PT, R4.reuse, RZ, PT ;  /* 0x000000ff0400720c */ /* 0x040fe20003f65270 */
[----:B------:R-:W-:Y:S01]  /*ac00*/  IMAD.MOV.U32 R10, RZ, RZ, 0x1 ;  /* 0x00000001ff0a7424 */ /* 0x000fe200078e00ff */
[----:B------:R-:W-:Y:S01]  /*ac10*/  ISETP.NE.OR P0, PT, R4, RZ, !P0 ;  /* 0x000000ff0400720c */ /* 0x000fe20004705670 */
[----:B------:R-:W-:Y:S01]  /*ac20*/  IMAD.MOV.U32 R8, RZ, RZ, 0x1 ;  /* 0x00000001ff087424 */ /* 0x000fe200078e00ff */
[----:B------:R-:W-:Y:S01]  /*ac30*/  ULDC UR4, c[0x0][0x600] ;  /* 0x0001800000047ab9 */ /* 0x000fe20000000800 */
[----:B------:R-:W-:Y:S01]  /*ac40*/  IMAD.MOV.U32 R0, RZ, RZ, RZ ;  /* 0x000000ffff007224 */ /* 0x000fe200078e00ff */
[----:B------:R-:W-:Y:S01]  /*ac50*/  UMOV UR7, 0x1 ;  /* 0x0000000100077882 */ /* 0x000fe20000000000 */
[----:B------:R-:W-:-:S02]  /*ac60*/  UIADD3 UR21, UR37, 0x1, URZ ;  /* 0x0000000125157890 */ /* 0x000fc4000fffe03f */
[----:B------:R-:W-:Y:S02]  /*ac70*/  ULOP3.LUT UR13, UR42, 0x2, URZ, 0xfc, !UPT ;  /* 0x000000022a0d7892 */ /* 0x000fe4000f8efc3f */
[----:B------:R-:W-:Y:S02]  /*ac80*/  UIADD3 UR4, UR4, -0x1, URZ ;  /* 0xffffffff04047890 */ /* 0x000fe4000fffe03f */
[----:B------:R-:W-:Y:S02]  /*ac90*/  USHF.L.U32 UR5, UR7, UR5, URZ ;  /* 0x0000000507057299 */ /* 0x000fe4000800063f */
[----:B------:R-:W-:Y:S01]  /*aca0*/  ULOP3.LUT UR6, URZ, UR6, URZ, 0x33, !UPT ;  /* 0x000000063f067292 */ /* 0x000fe2000f8e333f */
[----:B------:R-:W-:Y:S01]  /*acb0*/  ULDC.64 UR30, c[0x0][0x198] ;  /* 0x00006600001e7ab9 */ /* 0x000fe20000000a00 */
[----:B0-----:R-:W-:-:S10]  /*acc0*/  IMAD.U32 R9, RZ, RZ, UR8 ;  /* 0x00000008ff097e24 */ /* 0x001fd4000f8e00ff */
.L_x_306:
[----:B------:R-:W-:-:S03]  /*acd0*/  UMOV UR7, 0xffffffff ;  /* 0xffffffff00077882 */ /* 0x000fc60000000000 */
[----:B------:R-:W-:Y:S05]  /*ace0*/  BRA.DIV UR7, `(.L_x_295) ;  /* 0x0000000e07dc7947 */ /* 0x000fea000b800000 */
[----:B------:R-:W-:-:S13]  /*acf0*/  ELECT P6, URZ, PT ;  /* 0x00000000003f782f */ /* 0x000fda00038c0000 */
.L_x_317:
[----:B------:R-:W0:Y:S01]  /*ad00*/  LDC R3, c[0x0][0x28c] ;  /* 0x0000a300ff037b82 */ /* 0x000e220000000800 */
[----:B------:R-:W-:Y:S01]  /*ad10*/  BSSY B1, `(.L_x_296) ;  /* 0x0000049000017945 */ /* 0x000fe20003800000 */
[----:B0-----:R-:W-:-:S13]  /*ad20*/  ISETP.LT.OR P6, PT, R3, 0x1, !P6 ;  /* 0x000000010300780c */ /* 0x001fda00077c1670 */
[----:B------:R-:W-:Y:S05]  /*ad30*/  @P6 BRA `(.L_x_297) ;  /* 0x0000000400186947 */ /* 0x000fea0003800000 */
[----:B------:R-:W-:Y:S02]  /*ad40*/  IMAD R9, R18, 0x2, R9 ;  /* 0x0000000212097824 */ /* 0x000fe400078e0209 */
[----:B------:R-:W-:Y:S02]  /*ad50*/  IMAD.SHL.U32 R6, R2, 0x100, RZ ;  /* 0x0000010002067824 */ /* 0x000fe400078e00ff */
[----:B------:R-:W-:Y:S02]  /*ad60*/  IMAD.MOV.U32 R13, RZ, RZ, RZ ;  /* 0x000000ffff0d7224 */ /* 0x000fe400078e00ff */
[----:B------:R-:W-:Y:S02]  /*ad70*/  IMAD.U32 R14, RZ, RZ, UR21 ;  /* 0x00000015ff0e7e24 */ /* 0x000fe4000f8e00ff */
[----:B------:R-:W-:Y:S02]  /*ad80*/  IMAD.MOV.U32 R2, RZ, RZ, R8 ;  /* 0x000000ffff027224 */ /* 0x000fe400078e0008 */
[----:B------:R-:W-:-:S02]  /*ad90*/  IMAD.MOV.U32 R4, RZ, RZ, R0 ;  /* 0x000000ffff047224 */ /* 0x000fc400078e0000 */
[----:B------:R-:W-:-:S07]  /*ada0*/  IMAD.SHL.U32 R7, R9, 0x20, RZ ;  /* 0x0000002009077824 */ /* 0x000fce00078e00ff */
.L_x_301:
[----:B------:R-:W0:Y:S01]  /*adb0*/  S2UR UR7, SR_CgaCtaId ;  /* 0x00000000000779c3 */ /* 0x000e220000008800 */
[----:B------:R-:W-:Y:S02]  /*adc0*/  MOV R12, 0x400 ;  /* 0x00000400000c7802 */ /* 0x000fe40000000f00 */
[----:B------:R-:W-:-:S05]  /*add0*/  SHF.L.U32 R3, R2, 0x1f, RZ ;  /* 0x0000001f02037819 */ /* 0x000fca00000006ff */
[----:B------:R-:W1:Y:S01]  /*ade0*/  @!P3 LDC R5, c[0x0][0x500] ;  /* 0x00014000ff05bb82 */ /* 0x000e620000000800 */
[----:B0-----:R-:W-:-:S05]  /*adf0*/  IMAD.U32 R9, RZ, RZ, UR7 ;  /* 0x00000007ff097e24 */ /* 0x001fca000f8e00ff */
[----:B------:R-:W-:-:S05]  /*ae00*/  LEA R11, R9, R12, 0x18 ;  /* 0x0000000c090b7211 */ /* 0x000fca00078ec0ff */
[----:B------:R-:W-:-:S04]  /*ae10*/  IMAD R12, R4, 0x8, R11 ;  /* 0x00000008040c7824 */ /* 0x000fc800078e020b */
[----:B------:R-:W0:Y:S02]  /*ae20*/  SYNCS.PHASECHK.TRANS64.TRYWAIT P1, [R12+URZ+0x10], R3 ;  /* 0x000010030c0075a7 */ /* 0x000e24000802017f */
[----:B01----:R-:W-:Y:S05]  /*ae30*/  @!P1 BRA `(.L_x_298) ;  /* 0x0000000c00a89947 */ /* 0x003fea0003800000 */
.L_x_318:
[----:B------:R-:W-:Y:S01]  /*ae40*/  UPRMT UR7, UR13, 0x9910, URZ ;  /* 0x000099100d077896 */ /* 0x000fe2000800003f */
[----:B------:R1:W-:Y:S03]  /*ae50*/  @!P3 SYNCS.ARRIVE.TRANS64 RZ, [R12+URZ], R5 ;  /* 0x000000050cffb9a7 */ /* 0x0003e6000800003f */
[----:B------:R-:W-:-:S06]  /*ae60*/  UISETP.NE.AND UP0, UPT, UR7, 0x2, UPT ;  /* 0x000000020700788c */ /* 0x000fcc000bf05270 */
[----:B------:R-:W-:-:S13]  /*ae70*/  PLOP3.LUT P1, PT, PT, PT, UP0, 0x80, 0x0 ;  /* 0x000000000000781c */ /* 0x000fda0003f2f008 */
[----:B-1----:R-:W-:Y:S05]  /*ae80*/  @P1 BRA `(.L_x_299) ;  /* 0x0000000000041947 */ /* 0x002fea0003800000 */
[----:B------:R-:W-:Y:S01]  /*ae90*/  BPT.TRAP 0x1 ;  /* 0x000000040000795c */ /* 0x000fe20000300000 */
.L_x_299:
[----:B------:R-:W-:Y:S05]  /*aea0*/  @P0 BRA `(.L_x_300) ;  /* 0x0000000000040947 */ /* 0x000fea0003800000 */
[----:B------:R-:W-:Y:S01]  /*aeb0*/  BPT.TRAP 0x1 ;  /* 0x000000040000795c */ /* 0x000fe20000300000 */
.L_x_300:
[----:B0-----:R-:W-:Y:S01]  /*aec0*/  IMAD R3, R4, 0x4, R9 ;  /* 0x0000000404037824 */ /* 0x001fe200078e0209 */
[----:B------:R-:W-:Y:S01]  /*aed0*/  R2UR UR34, R13 ;  /* 0x000000000d2272ca */ /* 0x000fe200000e0000 */
[----:B------:R-:W-:Y:S01]  /*aee0*/  VIADD R14, R14, 0xffffffff ;  /* 0xffffffff0e0e7836 */ /* 0x000fe20000000000 */
[----:B------:R-:W-:Y:S01]  /*aef0*/  R2UR UR33, R12 ;  /* 0x000000000c2172ca */ /* 0x000fe200000e0000 */
[----:B------:R-:W-:Y:S01]  /*af00*/  IMAD.SHL.U32 R3, R3, 0x800, RZ ;  /* 0x0000080003037824 */ /* 0x000fe200078e00ff */
[----:B------:R-:W-:Y:S01]  /*af10*/  R2UR UR36, R19 ;  /* 0x00000000132472ca */ /* 0x000fe200000e0000 */
[----:B------:R-:W-:Y:S01]  /*af20*/  UIADD3 UR14, UP0, UR30, 0xf0, URZ ;  /* 0x000000f01e0e7890 */ /* 0x000fe2000ff1e03f */
[----:B------:R-:W-:Y:S01]  /*af30*/  R2UR UR35, R7 ;  /* 0x00000000072372ca */ /* 0x000fe200000e0000 */
[--C-:B------:R-:W-:Y:S01]  /*af40*/  IMAD R3, R3, 0x2, R11.reuse ;  /* 0x0000000203037824 */ /* 0x100fe200078e020b */
[----:B------:R-:W-:Y:S01]  /*af50*/  R2UR UR19, R6 ;  /* 0x00000000061372ca */ /* 0x000fe200000e0000 */
[----:B------:R-:W-:Y:S01]  /*af60*/  IMAD R11, R4, 0x10000, R11 ;  /* 0x00010000040b7824 */ /* 0x000fe200078e020b */
[----:B------:R-:W-:Y:S01]  /*af70*/  UIADD3 UR44, UP1, UR30, 0x1f0, URZ ;  /* 0x000001f01e2c7890 */ /* 0x000fe2000ff3e03f */
[----:B------:R-:W-:Y:S01]  /*af80*/  ISETP.GT.AND P2, PT, R14, 0x1, PT ;  /* 0x000000010e00780c */ /* 0x000fe20003f44270 */
[----:B------:R-:W-:Y:S01]  /*af90*/  UIADD3.X UR15, URZ, UR31, URZ, UP0, !UPT ;  /* 0x0000001f3f0f7290 */ /* 0x000fe200087fe43f */
[----:B------:R-:W-:Y:S01]  /*afa0*/  R2UR UR24, R3 ;  /* 0x00000000031872ca */ /* 0x000fe200000e0000 */
[----:B------:R-:W-:Y:S01]  /*afb0*/  UIADD3 UR26, UR34, 0x40, URZ ;  /* 0x00000040221a7890 */ /* 0x000fe2000fffe03f */
[----:B------:R-:W-:Y:S01]  /*afc0*/  R2UR UR8, R11 ;  /* 0x000000000b0872ca */ /* 0x000fe200000e0000 */
[----:B------:R-:W-:Y:S01]  /*afd0*/  UIADD3.X UR45, URZ, UR31, URZ, UP1, !UPT ;  /* 0x0000001f3f2d7290 */ /* 0x000fe20008ffe43f */
[----:B------:R-:W-:Y:S01]  /*afe0*/  VIADD R4, R4, 0x1 ;  /* 0x0000000104047836 */ /* 0x000fe20000000000 */
[----:B------:R-:W-:Y:S01]  /*aff0*/  UMOV UR7, 0x30000 ;  /* 0x0003000000077882 */ /* 0x000fe20000000000 */
[----:B------:R-:W-:Y:S01]  /*b000*/  UMOV UR22, 0x0 ;  /* 0x0000000000167882 */ /* 0x000fe20000000000 */
[----:B------:R-:W-:Y:S01]  /*b010*/  UMOV UR23, 0x10000000 ;  /* 0x1000000000177882 */ /* 0x000fe20000000000 */
[----:B------:R-:W-:Y:S01]  /*b020*/  UMOV UR25, UR33 ;  /* 0x0000002100197c82 */ /* 0x000fe20008000000 */
[----:B------:R-:W-:Y:S01]  /*b030*/  ISETP.NE.AND P1, PT, R4, 0x2, PT ;  /* 0x000000020400780c */ /* 0x000fe20003f25270 */
[----:B------:R-:W-:Y:S01]  /*b040*/  UMOV UR28, UR36 ;  /* 0x00000024001c7c82 */ /* 0x000fe20008000000 */
[----:B------:R-:W-:Y:S01]  /*b050*/  UMOV UR27, UR35 ;  /* 0x00000023001b7c82 */ /* 0x000fe20008000000 */
[----:B------:R-:W-:Y:S01]  /*b060*/  UMOV UR17, UR33 ;  /* 0x0000002100117c82 */ /* 0x000fe20008000000 */
[----:B------:R-:W-:Y:S01]  /*b070*/  UIADD3 UR32, UR24, 0x100, URZ ;  /* 0x0000010018207890 */ /* 0x000fe2000fffe03f */
[----:B------:R-:W-:Y:S01]  /*b080*/  SEL R3, RZ, 0x1, P1 ;  /* 0x00000001ff037807 */ /* 0x000fe20000800000 */
[----:B------:R-:W-:Y:S01]  /*b090*/  UIADD3 UR24, UR24, 0x2100, URZ ;  /* 0x0000210018187890 */ /* 0x000fe2000fffe03f */
[----:B------:R-:W-:Y:S01]  /*b0a0*/  VIADD R13, R13, 0x80 ;  /* 0x000000800d0d7836 */ /* 0x000fe20000000000 */
[----:B------:R-:W-:Y:S01]  /*b0b0*/  UIADD3 UR16, UR8, 0x8100, URZ ;  /* 0x0000810008107890 */ /* 0x000fe2000fffe03f */
[----:B------:R-:W-:Y:S01]  /*b0c0*/  LOP3.LUT R2, R2, R3, RZ, 0x3c, !PT ;  /* 0x0000000302027212 */ /* 0x000fe200078e3cff */
[----:B------:R-:W-:Y:S01]  /*b0d0*/  UIADD3 UR8, UR8, 0x10100, URZ ;  /* 0x0001010008087890 */ /* 0x000fe2000fffe03f */
[----:B------:R-:W-:Y:S01]  /*b0e0*/  SEL R4, R4, RZ, P1 ;  /* 0x000000ff04047207 */ /* 0x000fe20000800000 */
[----:B------:R-:W-:Y:S01]  /*b0f0*/  UMOV UR18, UR34 ;  /* 0x0000002200127c82 */ /* 0x000fe20008000000 */
[----:B------:R-:W-:Y:S01]  /*b100*/  UMOV UR20, UR36 ;  /* 0x0000002400147c82 */ /* 0x000fe20008000000 */
[----:B------:R0:W-:Y:S01]  /*b110*/  UTMALDG.3D.MULTICAST [UR32], [UR14], UR7, desc[UR22] ;  /* 0x000016200e0073b4 */ /* 0x0001e20008011807 */
[----:B------:R-:W-:Y:S01]  /*b120*/  UMOV UR9, UR33 ;  /* 0x0000002100097c82 */ /* 0x000fe20008000000 */
[----:B------:R-:W-:Y:S01]  /*b130*/  UMOV UR11, UR19 ;  /* 0x00000013000b7c82 */ /* 0x000fe20008000000 */
[----:B------:R-:W-:Y:S01]  /*b140*/  UMOV UR12, UR36 ;  /* 0x00000024000c7c82 */ /* 0x000fe20008000000 */
[----:B------:R-:W-:Y:S01]  /*b150*/  UMOV UR10, UR26 ;  /* 0x0000001a000a7c82 */ /* 0x000fe20008000000 */
[----:B------:R0:W-:Y:S01]  /*b160*/  UTMALDG.3D.MULTICAST [UR24], [UR14], UR7, desc[UR22] ;  /* 0x000016180e0073b4 */ /* 0x0001e20008011807 */
[----:B------:R0:W-:Y:S01]  /*b170*/  UTMALDG.3D [UR16], [UR44], desc[UR22] ;  /* 0x000016102c0075b4 */ /* 0x0001e20008011000 */
[----:B------:R0:W-:Y:S02]  /*b180*/  UTMALDG.3D [UR8], [UR44], desc[UR22] ;  /* 0x000016082c0075b4 */ /* 0x0001e40008011000 */
[----:B0-----:R-:W-:Y:S05]  /*b190*/  @P2 BRA `(.L_x_301) ;  /* 0xfffffffc00042947 */ /* 0x001fea000383ffff */
.L_x_297:
[----:B------:R-:W-:Y:S05]  /*b1a0*/  BSYNC B1 ;  /* 0x0000000000017941 */ /* 0x000fea0003800000 */
.L_x_296:
[----:B------:R-:W-:Y:S01]  /*b1b0*/  LOP3.LUT P4, RZ, R10, 0xff, RZ, 0xc0, !PT ;  /* 0x000000ff0aff7812 */ /* 0x000fe2000788c0ff */
[----:B------:R-:W-:Y:S01]  /*b1c0*/  VIADD R0, R0, UR37 ;  /* 0x0000002500007c36 */ /* 0x000fe20008000000 */
[----:B------:R-:W-:Y:S01]  /*b1d0*/  ULDC.64 UR8, c[0x0][0x650] ;  /* 0x0001940000087ab9 */ /* 0x000fe20000000a00 */
[----:B------:R-:W-:Y:S01]  /*b1e0*/  IMAD.U32 R3, RZ, RZ, UR37 ;  /* 0x00000025ff037e24 */ /* 0x000fe2000f8e00ff */
[----:B------:R-:W-:Y:S01]  /*b1f0*/  BSSY B1, `(.L_x_302) ;  /* 0x000006f000017945 */ /* 0x000fe20003800000 */
[----:B------:R-:W-:Y:S01]  /*b200*/  IMAD.MOV.U32 R18, RZ, RZ, -0x1 ;  /* 0xffffffffff127424 */ /* 0x000fe200078e00ff */
[----:B------:R-:W-:Y:S01]  /*b210*/  SHF.R.U32.HI R2, RZ, 0x1, R0 ;  /* 0x00000001ff027819 */ /* 0x000fe20000011600 */
[----:B------:R-:W-:Y:S01]  /*b220*/  IMAD.MOV.U32 R19, RZ, RZ, -0x1 ;  /* 0xffffffffff137424 */ /* 0x000fe200078e00ff */
[----:B------:R-:W-:Y:S02]  /*b230*/  ISETP.GT.U32.AND P1, PT, R0, 0x1, PT ;  /* 0x000000010000780c */ /* 0x000fe40003f24070 */
[----:B------:R-:W-:-:S02]  /*b240*/  LOP3.LUT R2, R2, 0x1, RZ, 0xc0, !PT ;  /* 0x0000000102027812 */ /* 0x000fc400078ec0ff */
[C---:B------:R-:W-:Y:S01]  /*b250*/  ISETP.LT.U32.AND P1, PT, R3.reuse, 0x2, P1 ;  /* 0x000000020300780c */ /* 0x040fe20000f21070 */
[----:B------:R-:W0:Y:S01]  /*b260*/  @P4 S2R R9, SR_CgaCtaId ;  /* 0x0000000000094919 */ /* 0x000e220000008800 */
[----:B------:R-:W-:Y:S02]  /*b270*/  @P4 MOV R4, 0x400 ;  /* 0x0000040000044802 */ /* 0x000fe40000000f00 */
[----:B------:R-:W-:Y:S02]  /*b280*/  ISETP.NE.U32.AND P2, PT, R2, 0x1, PT ;  /* 0x000000010200780c */ /* 0x000fe40003f45070 */
[----:B------:R-:W-:Y:S02]  /*b290*/  LOP3.LUT R0, R0, 0x1, RZ, 0xc0, !PT ;  /* 0x0000000100007812 */ /* 0x000fe400078ec0ff */
[----:B------:R-:W-:Y:S02]  /*b2a0*/  ISETP.GT.U32.AND P2, PT, R3, 0x1, !P2 ;  /* 0x000000010300780c */ /* 0x000fe40005744070 */
[----:B------:R-:W-:-:S02]  /*b2b0*/  SEL R3, RZ, 0x1, !P1 ;  /* 0x00000001ff037807 */ /* 0x000fc40004800000 */
[----:B------:R-:W-:Y:S02]  /*b2c0*/  SEL R2, RZ, 0x1, !P2 ;  /* 0x00000001ff027807 */ /* 0x000fe40005000000 */
[----:B------:R-:W-:Y:S02]  /*b2d0*/  PRMT R10, RZ, 0x7610, R10 ;  /* 0x00007610ff0a7816 */ /* 0x000fe4000000000a */
[--C-:B------:R-:W-:Y:S01]  /*b2e0*/  LOP3.LUT R8, R2, R8, R3.reuse, 0x96, !PT ;  /* 0x0000000802087212 */ /* 0x100fe200078e9603 */
[----:B------:R-:W-:Y:S01]  /*b2f0*/  IMAD.MOV.U32 R2, RZ, RZ, -0x1 ;  /* 0xffffffffff027424 */ /* 0x000fe200078e00ff */
[----:B------:R-:W-:Y:S02]  /*b300*/  PRMT R3, RZ, 0x7610, R3 ;  /* 0x00007610ff037816 */ /* 0x000fe40000000003 */
[----:B0-----:R-:W-:-:S04]  /*b310*/  @P4 LEA R4, R9, R4, 0x18 ;  /* 0x0000000409044211 */ /* 0x001fc800078ec0ff */
[----:B------:R0:W-:Y:S01]  /*b320*/  @P4 SYNCS.ARRIVE.TRANS64.A1T0 RZ, [R4+URZ+0x58], RZ ;  /* 0x000058ff04ff49a7 */ /* 0x0001e2000810003f */
[----:B------:R-:W-:-:S04]  /*b330*/  IADD3 R16, P4, R16, UR38, RZ ;  /* 0x0000002610107c10 */ /* 0x000fc8000ff9e0ff */
[----:B------:R-:W-:Y:S02]  /*b340*/  IADD3.X R17, R17, UR41, RZ, P4, !PT ;  /* 0x0000002911117c10 */ /* 0x000fe4000a7fe4ff */
[----:B------:R-:W-:-:S04]  /*b350*/  ISETP.GE.U32.AND P4, PT, R16, UR8, PT ;  /* 0x0000000810007c0c */ /* 0x000fc8000bf86070 */
[----:B------:R-:W-:-:S13]  /*b360*/  ISETP.GE.U32.AND.EX P1, PT, R17, UR9, PT, P4 ;  /* 0x0000000911007c0c */ /* 0x000fda000bf26140 */
[----:B0-----:R-:W-:Y:S05]  /*b370*/  @P1 BRA `(.L_x_303) ;  /* 0x0000000400581947 */ /* 0x001fea0003800000 */
[----:B------:R-:W0:Y:S01]  /*b380*/  S2UR UR7, SR_CTAID.X ;  /* 0x00000000000779c3 */ /* 0x000e220000002500 */
[----:B------:R-:W-:Y:S01]  /*b390*/  ULDC.64 UR8, c[0x0][0x628] ;  /* 0x00018a0000087ab9 */ /* 0x000fe20000000a00 */
[----:B------:R-:W-:Y:S01]  /*b3a0*/  ULDC UR10, c[0x0][0x150] ;  /* 0x00005400000a7ab9 */ /* 0x000fe20000000800 */
[----:B------:R-:W-:Y:S01]  /*b3b0*/  ISETP.NE.U32.AND P1, PT, RZ, UR8, PT ;  /* 0x00000008ff007c0c */ /* 0x000fe2000bf25070 */
[----:B------:R-:W-:Y:S01]  /*b3c0*/  ULDC UR11, c[0x0][0x630] ;  /* 0x00018c00000b7ab9 */ /* 0x000fe20000000800 */
[----:B------:R-:W-:Y:S01]  /*b3d0*/  ULDC UR14, c[0x0][0x154] ;  /* 0x00005500000e7ab9 */ /* 0x000fe20000000800 */
[----:B------:R-:W-:Y:S01]  /*b3e0*/  IMAD.MOV.U32 R2, RZ, RZ, R16 ;  /* 0x000000ffff027224 */ /* 0x000fe200078e0010 */
[----:B------:R-:W-:Y:S01]  /*b3f0*/  ISETP.NE.AND.EX P1, PT, RZ, UR9, PT, P1 ;  /* 0x00000009ff007c0c */ /* 0x000fe2000bf25310 */
[----:B------:R-:W1:Y:S01]  /*b400*/  S2UR UR12, SR_CTAID.Y ;  /* 0x00000000000c79c3 */ /* 0x000e620000002600 */
[----:B0-----:R-:W-:-:S05]  /*b410*/  I2FP.F32.U32 R3, UR7 ;  /* 0x0000000700037c45 */ /* 0x001fca0008201000 */
[----:B------:R-:W-:Y:S01]  /*b420*/  FMUL R12, R3, UR10 ;  /* 0x0000000a030c7c20 */ /* 0x000fe20008400000 */
[----:B------:R-:W-:-:S05]  /*b430*/  IMAD.MOV.U32 R3, RZ, RZ, R17 ;  /* 0x000000ffff037224 */ /* 0x000fca00078e0011 */
[----:B------:R-:W-:Y:S05]  /*b440*/  @!P1 BRA `(.L_x_304) ;  /* 0x0000000000289947 */ /* 0x000fea0003800000 */
[----:B------:R-:W-:Y:S02]  /*b450*/  ULDC UR10, c[0x0][0x634] ;  /* 0x00018d00000a7ab9 */ /* 0x000fe40000000800 */
[----:B------:R-:W-:-:S05]  /*b460*/  IADD3 R7, P1, R16, UR10, RZ ;  /* 0x0000000a10077c10 */ /* 0x000fca000ff3e0ff */
[----:B------:R-:W-:-:S04]  /*b470*/  IMAD.X R11, RZ, RZ, R17, P1 ;  /* 0x000000ffff0b7224 */ /* 0x000fc800008e0611 */
[----:B------:R-:W-:-:S04]  /*b480*/  IMAD.WIDE.U32 R4, R11, UR8, RZ ;  /* 0x000000080b047c25 */ /* 0x000fc8000f8e00ff */
[----:B------:R-:W-:-:S04]  /*b490*/  IMAD.WIDE.U32 R4, P1, R7, UR9, R4 ;  /* 0x0000000907047c25 */ /* 0x000fc8000f820004 */
[----:B------:R-:W-:-:S04]  /*b4a0*/  IMAD.WIDE.U32 R6, R7, UR8, RZ ;  /* 0x0000000807067c25 */ /* 0x000fc8000f8e00ff */
[----:B------:R-:W-:Y:S01]  /*b4b0*/  IMAD.X R3, RZ, RZ, RZ, P1 ;  /* 0x000000ffff037224 */ /* 0x000fe200008e06ff */
[----:B------:R-:W-:Y:S01]  /*b4c0*/  IADD3 RZ, P1, R7, R4, RZ ;  /* 0x0000000407ff7210 */ /* 0x000fe20007f3e0ff */
[----:B------:R-:W-:-:S04]  /*b4d0*/  IMAD.MOV.U32 R2, RZ, RZ, R5 ;  /* 0x000000ffff027224 */ /* 0x000fc800078e0005 */
[----:B------:R-:W-:-:S08]  /*b4e0*/  IMAD.WIDE.U32.X R2, R11, UR9, R2, P1 ;  /* 0x000000090b027c25 */ /* 0x000fd000088e0402 */
.L_x_304:
[--C-:B------:R-:W-:Y:S01]  /*b4f0*/  SHF.R.U64 R19, R2, UR11, R3.reuse ;  /* 0x0000000b02137c19 */ /* 0x100fe20008001203 */
[----:B------:R-:W0:Y:S01]  /*b500*/  F2I.U32.TRUNC.NTZ R12, R12 ;  /* 0x0000000c000c7305 */ /* 0x000e22000020f000 */
[----:B------:R-:W-:Y:S01]  /*b510*/  SHF.R.U32.HI R2, RZ, UR11, R3 ;  /* 0x0000000bff027c19 */ /* 0x000fe20008011603 */
[----:B------:R-:W-:Y:S01]  /*b520*/  ULDC.64 UR8, c[0x0][0x620] ;  /* 0x0001880000087ab9 */ /* 0x000fe20000000a00 */
[----:B------:R-:W-:Y:S01]  /*b530*/  IADD3 R5, P1, RZ, -R19, RZ ;  /* 0x80000013ff057210 */ /* 0x000fe20007f3e0ff */
[----:B------:R-:W2:Y:S01]  /*b540*/  LDC R11, c[0x0][0x610] ;  /* 0x00018400ff0b7b82 */ /* 0x000ea20000000800 */
[----:B-1----:R-:W-:Y:S01]  /*b550*/  I2FP.F32.U32 R4, UR12 ;  /* 0x0000000c00047c45 */ /* 0x002fe20008201000 */
[----:B------:R-:W-:Y:S01]  /*b560*/  ULDC UR11, c[0x0][0x658] ;  /* 0x00019600000b7ab9 */ /* 0x000fe20000000800 */
[----:B------:R-:W-:Y:S01]  /*b570*/  ULDC UR16, c[0x0][0x648] ;  /* 0x0001920000107ab9 */ /* 0x000fe20000000800 */
[----:B------:R-:W-:Y:S02]  /*b580*/  IMAD.X R2, RZ, RZ, ~R2, P1 ;  /* 0x000000ffff027224 */ /* 0x000fe400008e0e02 */
[----:B------:R-:W-:Y:S01]  /*b590*/  FMUL R6, R4, UR14 ;  /* 0x0000000e04067c20 */ /* 0x000fe20008400000 */
[----:B------:R-:W-:Y:S01]  /*b5a0*/  ULDC.64 UR14, c[0x0][0x640] ;  /* 0x00019000000e7ab9 */ /* 0x000fe20000000a00 */
[----:B------:R-:W-:Y:S01]  /*b5b0*/  IMAD R4, R2, UR8, RZ ;  /* 0x0000000802047c24 */ /* 0x000fe2000f8e02ff */
[----:B------:R-:W-:Y:S01]  /*b5c0*/  ISETP.NE.U32.AND P1, PT, RZ, UR14, PT ;  /* 0x0000000eff007c0c */ /* 0x000fe2000bf25070 */
[C---:B------:R-:W-:Y:S01]  /*b5d0*/  IMAD.WIDE.U32 R2, R5.reuse, UR8, R16 ;  /* 0x0000000805027c25 */ /* 0x040fe2000f8e0010 */
[----:B0-----:R-:W-:Y:S01]  /*b5e0*/  R2UR UR8, R12 ;  /* 0x000000000c0872ca */ /* 0x001fe200000e0000 */
[----:B------:R-:W0:Y:S01]  /*b5f0*/  F2I.U32.TRUNC.NTZ R6, R6 ;  /* 0x0000000600067305 */ /* 0x000e22000020f000 */
[----:B------:R-:W-:Y:S01]  /*b600*/  ISETP.NE.AND.EX P1, PT, RZ, UR15, PT, P1 ;  /* 0x0000000fff007c0c */ /* 0x000fe2000bf25310 */
[----:B------:R-:W-:Y:S01]  /*b610*/  IMAD R5, R5, UR9, R4 ;  /* 0x0000000905057c24 */ /* 0x000fe2000f8e0204 */
[----:B------:R-:W-:-:S03]  /*b620*/  ULDC UR9, c[0x0][0x618] ;  /* 0x0001860000097ab9 */ /* 0x000fc60000000800 */
[----:B------:R-:W-:-:S05]  /*b630*/  IMAD.IADD R3, R3, 0x1, R5 ;  /* 0x0000000103037824 */ /* 0x000fca00078e0205 */
[--C-:B------:R-:W-:Y:S02]  /*b640*/  SHF.R.U64 R12, R2, UR9, R3.reuse ;  /* 0x00000009020c7c19 */ /* 0x100fe40008001203 */
[----:B------:R-:W-:Y:S01]  /*b650*/  SHF.R.U32.HI R3, RZ, UR9, R3 ;  /* 0x00000009ff037c19 */ /* 0x000fe20008011603 */
[----:B------:R-:W-:Y:S01]  /*b660*/  ULDC UR9, c[0x0][0x608] ;  /* 0x0001820000097ab9 */ /* 0x000fe20000000800 */
[----:B0-----:R-:W-:Y:S02]  /*b670*/  R2UR UR10, R6 ;  /* 0x00000000060a72ca */ /* 0x001fe400000e0000 */
[--C-:B------:R-:W-:Y:S02]  /*b680*/  SHF.R.U64 R14, R12, UR9, R3.reuse ;  /* 0x000000090c0e7c19 */ /* 0x100fe40008001203 */
[----:B------:R-:W-:Y:S01]  /*b690*/  SHF.R.U32.HI R3, RZ, UR9, R3 ;  /* 0x00000009ff037c19 */ /* 0x000fe20008011603 */
[----:B------:R-:W-:-:S03]  /*b6a0*/  UIADD3 UR9, -UR8, URZ, URZ ;  /* 0x0000003f08097290 */ /* 0x000fc6000fffe13f */
[--C-:B------:R-:W-:Y:S01]  /*b6b0*/  SHF.R.U64 R18, R14, UR11, R3.reuse ;  /* 0x0000000b0e127c19 */ /* 0x100fe20008001203 */
[----:B------:R-:W-:Y:S01]  /*b6c0*/  ULDC UR8, c[0x0][0x144] ;  /* 0x0000510000087ab9 */ /* 0x000fe20000000800 */
[----:B------:R-:W-:-:S03]  /*b6d0*/  SHF.R.U32.HI R3, RZ, UR11, R3 ;  /* 0x0000000bff037c19 */ /* 0x000fc60008011603 */
[----:B------:R-:W-:Y:S01]  /*b6e0*/  IMAD.MOV.U32 R2, RZ, RZ, R18 ;  /* 0x000000ffff027224 */ /* 0x000fe200078e0012 */
[----:B------:R-:W-:Y:S06]  /*b6f0*/  @!P1 BRA `(.L_x_305) ;  /* 0x0000000000289947 */ /* 0x000fec0003800000 */
        /* <DEDUP_REMOVED lines=10> */
.L_x_305:
[----:B------:R-:W-:Y:S01]  /*b7a0*/  UISETP.NE.AND UP0, UPT, UR40, URZ, UPT ;  /* 0x0000003f2800728c */ /* 0x000fe2000bf05270 */
[----:B------:R-:W-:Y:S01]  /*b7b0*/  SHF.R.U64 R3, R2, UR16, R3 ;  /* 0x0000001002037c19 */ /* 0x000fe20008001203 */
[----:B------:R-:W-:Y:S01]  /*b7c0*/  UIADD3 UR10, -UR10, URZ, URZ ;  /* 0x0000003f0a0a7290 */ /* 0x000fe2000fffe13f */
[----:B------:R-:W-:Y:S01]  /*b7d0*/  LOP3.LUT R2, R14, UR6, RZ, 0xc0, !PT ;  /* 0x000000060e027c12 */ /* 0x000fe2000f8ec0ff */
[----:B------:R-:W-:Y:S02]  /*b7e0*/  UIMAD UR7, UR8, UR9, UR7 ;  /* 0x00000009080772a4 */ /* 0x000fe4000f8e0207 */
[----:B------:R-:W-:Y:S01]  /*b7f0*/  IMAD.MOV R5, RZ, RZ, -R3 ;  /* 0x000000ffff057224 */ /* 0x000fe200078e0a03 */
[----:B------:R-:W-:Y:S01]  /*b800*/  ULDC UR8, c[0x0][0x148] ;  /* 0x0000520000087ab9 */ /* 0x000fe20000000800 */
[----:B------:R-:W-:Y:S01]  /*b810*/  IMAD R4, R3, UR5, R2 ;  /* 0x0000000503047c24 */ /* 0x000fe2000f8e0202 */
[----:B------:R-:W-:Y:S02]  /*b820*/  LOP3.LUT R3, R12, UR4, RZ, 0xc0, !PT ;  /* 0x000000040c037c12 */ /* 0x000fe4000f8ec0ff */
[----:B------:R-:W-:Y:S01]  /*b830*/  @UP0 UIMAD UR7, UR8, UR10, UR12 ;  /* 0x0000000a080702a4 */ /* 0x000fe2000f8e020c */
[----:B------:R-:W-:-:S02]  /*b840*/  PLOP3.LUT P1, PT, PT, PT, UP0, 0x80, 0x0 ;  /* 0x000000000000781c */ /* 0x000fc40003f2f008 */
[----:B------:R-:W-:Y:S02]  /*b850*/  ULDC UR8, c[0x0][0x638] ;  /* 0x00018e0000087ab9 */ /* 0x000fe40000000800 */
[----:B------:R-:W-:Y:S02]  /*b860*/  IMAD R2, R5, UR8, R18 ;  /* 0x0000000805027c24 */ /* 0x000fe4000f8e0212 */
[----:B--2---:R-:W-:Y:S01]  /*b870*/  IMAD R11, R4, R11, UR7 ;  /* 0x00000007040b7e24 */ /* 0x004fe2000f8e020b */
[----:B------:R-:W-:Y:S01]  /*b880*/  ULDC UR7, c[0x0][0x600] ;  /* 0x0001800000077ab9 */ /* 0x000fe20000000800 */
[----:B------:R-:W-:Y:S02]  /*b890*/  IMAD.MOV.U32 R4, RZ, RZ, 0x1 ;  /* 0x00000001ff047424 */ /* 0x000fe400078e00ff */
[----:B------:R-:W-:-:S03]  /*b8a0*/  IMAD R18, R2, UR7, R3 ;  /* 0x0000000702127c24 */ /* 0x000fc6000f8e0203 */
[----:B------:R-:W-:Y:S02]  /*b8b0*/  PRMT R3, R4, 0x7610, R3 ;  /* 0x0000761004037816 */ /* 0x000fe40000000003 */
[----:B------:R-:W-:Y:S02]  /*b8c0*/  SEL R2, R18, R11, !P1 ;  /* 0x0000000b12027207 */ /* 0x000fe40004800000 */
[----:B------:R-:W-:-:S07]  /*b8d0*/  SEL R18, R11, R18, !P1 ;  /* 0x000000120b127207 */ /* 0x000fce0004800000 */
.L_x_303:
[----:B------:R-:W-:Y:S05]  /*b8e0*/  BSYNC B1 ;  /* 0x0000000000017941 */ /* 0x000fea0003800000 */
.L_x_302:
[----:B------:R-:W-:-:S13]  /*b8f0*/  LOP3.LUT P1, RZ, R3, 0xff, RZ, 0xc0, !PT ;  /* 0x000000ff03ff7812 */ /* 0x000fda000782c0ff */
[----:B------:R-:W-:Y:S05]  /*b900*/  @P1 BRA `(.L_x_306) ;  /* 0xfffffff000f01947 */ /* 0x000fea000383ffff */
[----:B------:R-:W-:Y:S05]  /*b910*/  BSYNC B0 ;  /* 0x0000000000007941 */ /* 0x000fea0003800000 */
.L_x_294:
[----:B------:R-:W-:-:S03]  /*b920*/  UMOV UR7, 0xffffffff ;  /* 0xffffffff00077882 */ /* 0x000fc60000000000 */
[----:B------:R-:W-:Y:S05]  /*b930*/  BRA.DIV UR7, `(.L_x_307) ;  /* 0x0000000207fc7947 */ /* 0x000fea000b800000 */
[----:B------:R-:W-:-:S13]  /*b940*/  ELECT P6, URZ, PT ;  /* 0x00000000003f782f */ /* 0x000fda00038c0000 */
.L_x_321:
[----:B------:R-:W-:Y:S04]  /*b950*/  BSSY B0, `(.L_x_308) ;  /* 0x000001a000007945 */ /* 0x000fe80003800000 */
[----:B------:R-:W-:Y:S05]  /*b960*/  @!P6 BRA `(.L_x_309) ;  /* 0x000000000060e947 */ /* 0x000fea0003800000 */
[----:B------:R-:W-:-:S04]  /*b970*/  ULOP3.LUT UR7, UR42, 0x2, URZ, 0xfc, !UPT ;  /* 0x000000022a077892 */ /* 0x000fc8000f8efc3f */
[----:B------:R-:W-:-:S06]  /*b980*/  UISETP.NE.AND UP0, UPT, UR7, 0x3, UPT ;  /* 0x000000030700788c */ /* 0x000fcc000bf05270 */
[----:B------:R-:W-:-:S13]  /*b990*/  PLOP3.LUT P0, PT, PT, PT, UP0, 0x80, 0x0 ;  /* 0x000000000000781c */ /* 0x000fda0003f0f008 */
[----:B------:R-:W-:Y:S05]  /*b9a0*/  @!P0 BRA `(.L_x_310) ;  /* 0x0000000000048947 */ /* 0x000fea0003800000 */
[----:B------:R-:W-:Y:S01]  /*b9b0*/  BPT.TRAP 0x1 ;  /* 0x000000040000795c */ /* 0x000fe20000300000 */
.L_x_310:
[----:B------:R-:W0:Y:S01]  /*b9c0*/  S2R R3, SR_CgaCtaId ;  /* 0x0000000000037919 */ /* 0x000e220000008800 */
[----:B------:R-:W-:-:S04]  /*b9d0*/  MOV R2, 0x400 ;  /* 0x0000040000027802 */ /* 0x000fc80000000f00 */
[----:B0-----:R-:W-:Y:S02]  /*b9e0*/  LEA R3, R3, R2, 0x18 ;  /* 0x0000000203037211 */ /* 0x001fe400078ec0ff */
[----:B------:R-:W-:-:S03]  /*b9f0*/  SHF.L.U32 R2, R8, 0x1f, RZ ;  /* 0x0000001f08027819 */ /* 0x000fc600000006ff */
[----:B------:R-:W-:-:S04]  /*ba00*/  VIADD R3, R3, 0x10 ;  /* 0x0000001003037836 */ /* 0x000fc80000000000 */
[C---:B------:R-:W-:Y:S02]  /*ba10*/  IMAD R7, R0.reuse, 0x8, R3 ;  /* 0x0000000800077824 */ /* 0x040fe400078e0203 */
[----:B------:R-:W-:Y:S02]  /*ba20*/  VIADD R0, R0, 0x1 ;  /* 0x0000000100007836 */ /* 0x000fe40000000000 */
[----:B------:R-:W0:Y:S03]  /*ba30*/  SYNCS.PHASECHK.TRANS64.TRYWAIT P0, [R7+URZ], R2 ;  /* 0x00000002070075a7 */ /* 0x000e26000800017f */
[----:B------:R-:W-:-:S04]  /*ba40*/  ISETP.NE.AND P1, PT, R0, 0x2, PT ;  /* 0x000000020000780c */ /* 0x000fc80003f25270 */
[----:B------:R-:W-:Y:S02]  /*ba50*/  SEL R5, RZ, 0x1, P1 ;  /* 0x00000001ff057807 */ /* 0x000fe40000800000 */
[----:B------:R-:W-:Y:S02]  /*ba60*/  SEL R0, R0, RZ, P1 ;  /* 0x000000ff00007207 */ /* 0x000fe40000800000 */
[----:B------:R-:W-:Y:S01]  /*ba70*/  LOP3.LUT R5, R8, R5, RZ, 0x3c, !PT ;  /* 0x0000000508057212 */ /* 0x000fe200078e3cff */
[----:B0-----:R-:W-:Y:S06]  /*ba80*/  @!P0 BRA `(.L_x_311) ;  /* 0x0000000000c88947 */ /* 0x001fec0003800000 */
.L_x_322:
[----:B------:R-:W-:Y:S01]  /*ba90*/  IMAD R3, R0, 0x8, R3 ;  /* 0x0000000800037824 */ /* 0x000fe200078e0203 */
[----:B------:R-:W-:-:S07]  /*baa0*/  SHF.L.U32 R0, R5, 0x1f, RZ ;  /* 0x0000001f05007819 */ /* 0x000fce00000006ff */
.L_x_312:
[----:B-1----:R1:W2:Y:S02]  /*bab0*/  SYNCS.PHASECHK.TRANS64.TRYWAIT P0, [R3+URZ], R0 ;  /* 0x00000000030075a7 */ /* 0x0022a4000800017f */
[----:B--2---:R-:W-:Y:S05]  /*bac0*/  @!P0 NANOSLEEP.SYNCS 0x989680 ;  /* 0x009896800000895d */ /* 0x004fea0003900000 */
[----:B------:R-:W2:Y:S02]  /*bad0*/  @!P0 SYNCS.PHASECHK.TRANS64 P0, [R3+URZ], R0 ;  /* 0x00000000030085a7 */ /* 0x000ea4000800007f */
[----:B--2---:R-:W-:Y:S05]  /*bae0*/  @!P0 BRA `(.L_x_312) ;  /* 0xfffffffc00f08947 */ /* 0x004fea000383ffff */
.L_x_309:
[----:B------:R-:W-:Y:S05]  /*baf0*/  BSYNC B0 ;  /* 0x0000000000007941 */ /* 0x000fea0003800000 */
.L_x_308:
[----:B------:R-:W-:Y:S05]  /*bb00*/  EXIT ;  /* 0x000000000000794d */ /* 0x000fea0003800000 */
.L_x_18:
[----:B0-----:R0:W1:Y:S02]  /*bb10*/  SYNCS.PHASECHK.TRANS64.TRYWAIT P0, [R158+URZ], R3 ;  /* 0x000000039e0075a7 */ /* 0x001064000800017f */
[----:B-1----:R-:W-:Y:S05]  /*bb20*/  @!P0 NANOSLEEP.SYNCS 0x989680 ;  /* 0x009896800000895d */ /* 0x002fea0003900000 */
[----:B------:R-:W1:Y:S02]  /*bb30*/  @!P0 SYNCS.PHASECHK.TRANS64 P0, [R158+URZ], R3 ;  /* 0x000000039e0085a7 */ /* 0x000e64000800007f */
[----:B-1----:R-:W-:Y:S05]  /*bb40*/  @!P0 BRA `(.L_x_18) ;  /* 0xfffffffc00f08947 */ /* 0x002fea000383ffff */
[----:B------:R-:W-:Y:S05]  /*bb50*/  BRA `(.L_x_313) ;  /* 0xffffff5800f07947 */ /* 0x000fea000383ffff */
.L_x_23:
[----:B-1----:R1:W2:Y:S02]  /*bb60*/  SYNCS.PHASECHK.TRANS64.TRYWAIT P1, [R3+URZ], R0 ;  /* 0x00000000030075a7 */ /* 0x0022a4000802017f */
[----:B--2---:R-:W-:Y:S05]  /*bb70*/  @!P1 NANOSLEEP.SYNCS 0x989680 ;  /* 0x009896800000995d */ /* 0x004fea0003900000 */
[----:B------:R-:W2:Y:S02]  /*bb80*/  @!P1 SYNCS.PHASECHK.TRANS64 P1, [R3+URZ], R0 ;  /* 0x00000000030095a7 */ /* 0x000ea4000802007f */
[----:B--2---:R-:W-:Y:S05]  /*bb90*/  @!P1 BRA `(.L_x_23) ;  /* 0xfffffffc00f09947 */ /* 0x004fea000383ffff */
[----:B------:R-:W-:Y:S05]  /*bba0*/  BRA `(.L_x_22) ;  /* 0xffffff5c00607947 */ /* 0x000fea000383ffff */
.L_x_28:
[----:B-1----:R-:W-:-:S04]  /*bbb0*/  IMAD.U32 R5, RZ, RZ, UR7 ;  /* 0x00000007ff057e24 */ /* 0x002fc8000f8e00ff */
[----:B------:R1:W2:Y:S03]  /*bbc0*/  SYNCS.PHASECHK.TRANS64.TRYWAIT P1, [R5+URZ], R4 ;  /* 0x00000004050075a7 */ /* 0x0002a6000802017f */
[----:B--2---:R-:W-:Y:S05]  /*bbd0*/  @!P1 NANOSLEEP.SYNCS 0x989680 ;  /* 0x009896800000995d */ /* 0x004fea0003900000 */
[----:B------:R-:W2:Y:S02]  /*bbe0*/  @!P1 SYNCS.PHASECHK.TRANS64 P1, [R5+URZ], R4 ;  /* 0x00000004050095a7 */ /* 0x000ea4000802007f */
[----:B--2---:R-:W-:Y:S05]  /*bbf0*/  @!P1 BRA `(.L_x_28) ;  /* 0xfffffffc00ec9947 */ /* 0x004fea000383ffff */
[----:B------:R-:W-:Y:S05]  /*bc00*/  BRA `(.L_x_27) ;  /* 0xffffff6000bc7947 */ /* 0x000fea000383ffff */
.L_x_34:
[----:B0-----:R0:W1:Y:S02]  /*bc10*/  SYNCS.PHASECHK.TRANS64.TRYWAIT P0, [R158+URZ+0x10], R3 ;  /* 0x000010039e0075a7 */ /* 0x001064000800017f */
[----:B-1----:R-:W-:Y:S05]  /*bc20*/  @!P0 NANOSLEEP.SYNCS 0x989680 ;  /* 0x009896800000895d */ /* 0x002fea0003900000 */
[----:B------:R-:W1:Y:S02]  /*bc30*/  @!P0 SYNCS.PHASECHK.TRANS64 P0, [R158+URZ+0x10], R3 ;  /* 0x000010039e0085a7 */ /* 0x000e64000800007f */
[----:B-1----:R-:W-:Y:S05]  /*bc40*/  @!P0 BRA `(.L_x_34) ;  /* 0xfffffffc00f08947 */ /* 0x002fea000383ffff */
[----:B------:R-:W-:Y:S05]  /*bc50*/  BRA `(.L_x_314) ;  /* 0xffffff68009c7947 */ /* 0x000fea000383ffff */
.L_x_295:
[----:B------:R-:W-:Y:S01]  /*bc60*/  BSSY B1, `(.L_x_315) ;  /* 0x0000006000017945 */ /* 0x000fe20003800000 */
[----:B------:R-:W-:-:S07]  /*bc70*/  IMAD.MOV.U32 R15, RZ, RZ, -0x1 ;  /* 0xffffffffff0f7424 */ /* 0x000fce00078e00ff */
[----:B------:R-:W-:Y:S05]  /*bc80*/  WARPSYNC.COLLECTIVE R15, `(.L_x_316) ;  /* 0x000000000f0c7348 */ /* 0x000fea0003c00000 */
[----:B------:R-:W-:Y:S02]  /*bc90*/  ELECT P6, UR62, PT ;  /* 0x00000000003e782f */ /* 0x000fe400038c0000 */
[----:B------:R-:W-:Y:S01]  /*bca0*/  MOV R14, UR62 ;  /* 0x0000003e000e7c02 */ /* 0x000fe20008000f00 */
[----:B------:R-:W-:Y:S10]  /*bcb0*/  ENDCOLLECTIVE ;  /* 0x000000000000791b */ /* 0x000ff40003800000 */
.L_x_316:
[----:B------:R-:W-:Y:S05]  /*bcc0*/  BSYNC B1 ;  /* 0x0000000000017941 */ /* 0x000fea0003800000 */
.L_x_315:
[----:B------:R-:W-:Y:S05]  /*bcd0*/  BRA `(.L_x_317) ;  /* 0xfffffff000087947 */ /* 0x000fea000383ffff */
.L_x_298:
[----:B0-----:R0:W1:Y:S02]  /*bce0*/  SYNCS.PHASECHK.TRANS64.TRYWAIT P1, [R12+URZ+0x10], R3 ;  /* 0x000010030c0075a7 */ /* 0x001064000802017f */
[----:B-1----:R-:W-:Y:S05]  /*bcf0*/  @!P1 NANOSLEEP.SYNCS 0x989680 ;  /* 0x009896800000995d */ /* 0x002fea0003900000 */
[----:B------:R-:W1:Y:S02]  /*bd00*/  @!P1 SYNCS.PHASECHK.TRANS64 P1, [R12+URZ+0x10], R3 ;  /* 0x000010030c0095a7 */ /* 0x000e64000802007f */
[----:B-1----:R-:W-:Y:S05]  /*bd10*/  @!P1 BRA `(.L_x_298) ;  /* 0xfffffffc00f09947 */ /* 0x002fea000383ffff */
[----:B------:R-:W-:Y:S05]  /*bd20*/  BRA `(.L_x_318) ;  /* 0xfffffff000447947 */ /* 0x000fea000383ffff */
.L_x_307:
[----:B------:R-:W-:Y:S01]  /*bd30*/  BSSY B0, `(.L_x_319) ;  /* 0x0000006000007945 */ /* 0x000fe20003800000 */
[----:B------:R-:W-:-:S07]  /*bd40*/  IMAD.MOV.U32 R15, RZ, RZ, -0x1 ;  /* 0xffffffffff0f7424 */ /* 0x000fce00078e00ff */
[----:B------:R-:W-:Y:S05]  /*bd50*/  WARPSYNC.COLLECTIVE R15, `(.L_x_320) ;  /* 0x000000000f0c7348 */ /* 0x000fea0003c00000 */
[----:B------:R-:W-:Y:S02]  /*bd60*/  ELECT P6, UR62, PT ;  /* 0x00000000003e782f */ /* 0x000fe400038c0000 */
[----:B------:R-:W-:Y:S01]  /*bd70*/  MOV R14, UR62 ;  /* 0x0000003e000e7c02 */ /* 0x000fe20008000f00 */
[----:B------:R-:W-:Y:S10]  /*bd80*/  ENDCOLLECTIVE ;  /* 0x000000000000791b */ /* 0x000ff40003800000 */
.L_x_320:
[----:B------:R-:W-:Y:S05]  /*bd90*/  BSYNC B0 ;  /* 0x0000000000007941 */ /* 0x000fea0003800000 */
.L_x_319:
[----:B------:R-:W-:Y:S05]  /*bda0*/  BRA `(.L_x_321) ;  /* 0xfffffff800e87947 */ /* 0x000fea000383ffff */
.L_x_311:
[----:B0-----:R0:W1:Y:S02]  /*bdb0*/  SYNCS.PHASECHK.TRANS64.TRYWAIT P0, [R7+URZ], R2 ;  /* 0x00000002070075a7 */ /* 0x001064000800017f */
[----:B-1----:R-:W-:Y:S05]  /*bdc0*/  @!P0 NANOSLEEP.SYNCS 0x989680 ;  /* 0x009896800000895d */ /* 0x002fea0003900000 */
[----:B------:R-:W1:Y:S02]  /*bdd0*/  @!P0 SYNCS.PHASECHK.TRANS64 P0, [R7+URZ], R2 ;  /* 0x00000002070085a7 */ /* 0x000e64000800007f */
[----:B-1----:R-:W-:Y:S05]  /*bde0*/  @!P0 BRA `(.L_x_311) ;  /* 0xfffffffc00f08947 */ /* 0x002fea000383ffff */
[----:B------:R-:W-:Y:S05]  /*bdf0*/  BRA `(.L_x_322) ;  /* 0xfffffffc00247947 */ /* 0x000fea000383ffff */
.L_x_323:
[----:B------:R-:W-:-:S00]  /*be00*/  BRA `(.L_x_323) ;  /* 0xfffffffc00fc7947 */ /* 0x000fc0000383ffff */
[----:B------:R-:W-:-:S00]  /*be10*/  NOP ;  /* 0x0000000000007918 */ /* 0x000fc00000000000 */
        /* <DEDUP_REMOVED lines=14> */
.L_x_324:


//--------------------- .nv.global.init           --------------------------
	.section	.nv.global.init,"aw",@progbits
.nv.global.init:
	.type		$str$22,@object
	.size		$str$22,($str$23 - $str$22)
$str$22:
        /*0000*/ 	.byte	0x6b, 0x5f, 0x74, 0x69, 0x6c, 0x65, 0x5f, 0x63, 0x6f, 0x75, 0x6e, 0x74, 0x20, 0x3e, 0x3d, 0x20
        /*0010*/ 	.byte	0x31, 0x00
	.type		$str$23,@object
	.size		$str$23,(__unnamed_1 - $str$23)
$str$23:
        /*0012*/ 	.byte	0x2f, 0x74, 0x6d, 0x70, 0x2f, 0x63, 0x75, 0x74, 0x6c, 0x61, 0x73, 0x73, 0x5f, 0x73, 0x77, 0x65
        /*0022*/ 	.byte	0x65, 0x70, 0x5f, 0x73, 0x72, 0x63, 0x2f, 0x69, 0x6e, 0x63, 0x6c, 0x75, 0x64, 0x65, 0x2f, 0x63
        /*0032*/ 	.byte	0x75, 0x74, 0x6c, 0x61, 0x73, 0x73, 0x2f, 0x67, 0x65, 0x6d, 0x6d, 0x2f, 0x63, 0x6f, 0x6c, 0x6c
        /*0042*/ 	.byte	0x65, 0x63, 0x74, 0x69, 0x76, 0x65, 0x2f, 0x73, 0x6d, 0x39, 0x30, 0x5f, 0x6d, 0x6d, 0x61, 0x5f
        /*0052*/ 	.byte	0x74, 0x6d, 0x61, 0x5f, 0x67, 0x6d, 0x6d, 0x61, 0x5f, 0x73, 0x73, 0x5f, 0x77, 0x61, 0x72, 0x70
        /*0062*/ 	.byte	0x73, 0x70, 0x65, 0x63, 0x69, 0x61, 0x6c, 0x69, 0x7a, 0x65, 0x64, 0x2e, 0x68, 0x70, 0x70, 0x00
	.type		__unnamed_1,@object
	.size		__unnamed_1,(.L_0 - __unnamed_1)
__unnamed_1:
        /*0072*/ 	.byte	0x76, 0x6f, 0x69, 0x64, 0x20, 0x63, 0x75, 0x74, 0x6c, 0x61, 0x73, 0x73, 0x3a, 0x3a, 0x67, 0x65
        /* <DEDUP_REMOVED lines=180> */
        /*0bc2*/ 	.byte	0x65, 0x3a, 0x3a, 0x69, 0x64, 0x65, 0x6e, 0x74, 0x69, 0x74, 0x79, 0x5d, 0x00
.L_0:


//--------------------- .nv.shared._ZN7cutlass13device_kernelINS_4gemm6kernel13GemmUniversalIN4cute5tupleIJiiiiEEENS1_10collective13CollectiveMmaINS1_34MainloopSm90TmaGmmaWarpSpecializedILi2ENS5_IJNS4_1CILi1EEENSA_ILi2EEESB_EEENS1_32KernelTmaWarpSpecializedPingpongEEENS5_IJNSA_ILi64EEENSA_ILi256EEENSA_ILi128EEEEEENS_10bfloat16_tENS5_IJlSB_lEEESK_SL_NS4_8TiledMMAINS4_8MMA_AtomIJNS4_4SM904GMMA28MMA_64x256x16_F32BF16BF16_SSILNSP_5MajorE0ELSR_0ELNSP_7ScaleInE1ELSS_1EEEEEENS4_6LayoutINS5_IJSB_SB_SB_EEENS5_IJNSA_ILi0EEESX_SX_EEEEENS5_IJNS4_10UnderscoreES10_S10_EEEEENS4_23SM90_TMA_LOAD_MULTICASTENS4_14ComposedLayoutINS4_7SwizzleILi3ELi4ELi3EEENS4_18smem_ptr_flag_bitsILi16EEENSV_INS5_IJNSA_ILi8EEESG_EEENS5_IJSG_SB_EEEEEEEvNS4_8identityENS4_13SM90_TMA_LOADES1D_vS1E_EENS_8epilogue10collective6detail29Sm90TmaWarpSpecializedAdapterINS1I_15DefaultEpilogueISK_SL_SL_NS1H_6thread17LinearCombinationISK_Li1EffLNS1M_9ScaleType4KindE0ELNS_15FloatRoundStyleE2ESK_EENS1_15EpilogueDefaultEEEEEvvEEEEvNT_6ParamsE --------------------------
	.section	.nv.shared._ZN7cutlass13device_kernelINS_4gemm6kernel13GemmUniversalIN4cute5tupleIJiiiiEEENS1_10collective13CollectiveMmaINS1_34MainloopSm90TmaGmmaWarpSpecializedILi2ENS5_IJNS4_1CILi1EEENSA_ILi2EEESB_EEENS1_32KernelTmaWarpSpecializedPingpongEEENS5_IJNSA_ILi64EEENSA_ILi256EEENSA_ILi128EEEEEENS_10bfloat16_tENS5_IJlSB_lEEESK_SL_NS4_8TiledMMAINS4_8MMA_AtomIJNS4_4SM904GMMA28MMA_64x256x16_F32BF16BF16_SSILNSP_5MajorE0ELSR_0ELNSP_7ScaleInE1ELSS_1EEEEEENS4_6LayoutINS5_IJSB_SB_SB_EEENS5_IJNSA_ILi0EEESX_SX_EEEEENS5_IJNS4_10UnderscoreES10_S10_EEEEENS4_23SM90_TMA_LOAD_MULTICASTENS4_14ComposedLayoutINS4_7SwizzleILi3ELi4ELi3EEENS4_18smem_ptr_flag_bitsILi16EEENSV_INS5_IJNSA_ILi8EEESG_EEENS5_IJSG_SB_EEEEEEEvNS4_8identityENS4_13SM90_TMA_LOADES1D_vS1E_EENS_8epilogue10collective6detail29Sm90TmaWarpSpecializedAdapterINS1I_15DefaultEpilogueISK_SL_SL_NS1H_6thread17LinearCombinationISK_Li1EffLNS1M_9ScaleType4KindE0ELNS_15FloatRoundStyleE2ESK_EENS1_15EpilogueDefaultEEEEEvvEEEEvNT_6ParamsE,"aw",@nobits
	.sectionflags	@""
	.align	16
	.zero		1024


//--------------------- .nv.shared.reserved.0     --------------------------
	.section	.nv.shared.reserved.0,"aw",@nobits
	.weak		__nv_reservedSMEM_offset_0_alias
	.size		__nv_reservedSMEM_offset_0_alias, 0, 0
	.other		__nv_reservedSMEM_offset_0_alias,@"STO_CUDA_RESERVED_SHARED STV_DEFAULT"
__nv_reservedSMEM_offset_0_alias:
	.zero		0


//--------------------- .nv.global                --------------------------
	.section	.nv.global,"aw",@nobits
.nv.global:
	.type		_ZN39_INTERNAL_3fe54b39_4_k_cu_d705bd0e_26114cute1_E,@object
	.size		_ZN39_INTERNAL_3fe54b39_4_k_cu_d705bd0e_26114cute1_E,(_ZN39_INTERNAL_3fe54b39_4_k_cu_d705bd0e_26114cuda3std3__45__cpo6cbeginE - _ZN39_INTERNAL_3fe54b39_4_k_cu_d705bd0e_26114cute1_E)
_ZN39_INTERNAL_3fe54b39_4_k_cu_d705bd0e_26114cute1_E:
	.zero		1
	.type		_ZN39_INTERNAL_3fe54b39_4_k_cu_d705bd0e_26114cuda3std3__45__cpo6cbeginE,@object
	.size		_ZN39_INTERNAL_3fe54b39_4_k_cu_d705bd0e_26114cuda3std3__45__cpo6cbeginE,(_ZN39_INTERNAL_3fe54b39_4_k_cu_d705bd0e_26114cuda3std3__48in_placeE - _ZN39_INTERNAL_3fe54b39_4_k_cu_d705bd0e_26114cuda3std3__45__cpo6cbeginE)
_ZN39_INTERNAL_3fe54b39_4_k_cu_d705bd0e_26114cuda3std3__45__cpo6cbeginE:
	.zero		1
	.type		_ZN39_INTERNAL_3fe54b39_4_k_cu_d705bd0e_26114cuda3std3__48in_placeE,@object
	.size		_ZN39_INTERNAL_3fe54b39_4_k_cu_d705bd0e_26114cuda3std3__48in_placeE,(_ZN39_INTERNAL_3fe54b39_4_k_cu_d705bd0e_26114cuda3std6ranges3__45__cpo9iter_moveE - _ZN39_INTERNAL_3fe54b39_4_k_cu_d705bd0e_26114cuda3std3__48in_placeE)
_ZN39_INTERNAL_3fe54b39_4_k_cu_d705bd0e_26114cuda3std3__48in_placeE:
	.zero		1
	.type		_ZN39_INTERNAL_3fe54b39_4_k_cu_d705bd0e_26114cuda3std6ranges3__45__cpo9iter_moveE,@object
	.size		_ZN39_INTERNAL_3fe54b39_4_k_cu_d705bd0e_26114cuda3std6ranges3__45__cpo9iter_moveE,(_ZN39_INTERNAL_3fe54b39_4_k_cu_d705bd0e_26114cuda3std3__45__cpo5beginE - _ZN39_INTERNAL_3fe54b39_4_k_cu_d705bd0e_26114cuda3std6ranges3__45__cpo9iter_moveE)
_ZN39_INTERNAL_3fe54b39_4_k_cu_d705bd0e_26114cuda3std6ranges3__45__cpo9iter_moveE:
	.zero		1
	.type		_ZN39_INTERNAL_3fe54b39_4_k_cu_d705bd0e_26114cuda3std3__45__cpo5beginE,@object
	.size		_ZN39_INTERNAL_3fe54b39_4_k_cu_d705bd0e_26114cuda3std3__45__cpo5beginE,(_ZN39_INTERNAL_3fe54b39_4_k_cu_d705bd0e_26114cuda3std3__441_GLOBAL__N__3fe54b39_4_k_cu_d705bd0e_26116ignoreE - _ZN39_INTERNAL_3fe54b39_4_k_cu_d705bd0e_26114cuda3std3__45__cpo5beginE)
_ZN39_INTERNAL_3fe54b39_4_k_cu_d705bd0e_26114cuda3std3__45__cpo5beginE:
	.zero		1
	.type		_ZN39_INTERNAL_3fe54b39_4_k_cu_d705bd0e_26114cuda3std3__441_GLOBAL__N__3fe54b39_4_k_cu_d705bd0e_26116ignoreE,@object
	.size		_ZN39_INTERNAL_3fe54b39_4_k_cu_d705bd0e_26114cuda3std3__441_GLOBAL__N__3fe54b39_4_k_cu_d705bd0e_26116ignoreE,(_ZN39_INTERNAL_3fe54b39_4_k_cu_d705bd0e_26114cute7productE - _ZN39_INTERNAL_3fe54b39_4_k_cu_d705bd0e_26114cuda3std3__441_GLOBAL__N__3fe54b39_4_k_cu_d705bd0e_26116ignoreE)
_ZN39_INTERNAL_3fe54b39_4_k_cu_d705bd0e_26114cuda3std3__441_GLOBAL__N__3fe54b39_4_k_cu_d705bd0e_26116ignoreE:
	.zero		1
	.type		_ZN39_INTERNAL_3fe54b39_4_k_cu_d705bd0e_26114cute7productE,@object
	.size		_ZN39_INTERNAL_3fe54b39_4_k_cu_d705bd0e_26114cute7productE,(_ZN39_INTERNAL_3fe54b39_4_k_cu_d705bd0e_26114cuda3std3__45__cpo3endE - _ZN39_INTERNAL_3fe54b39_4_k_cu_d705bd0e_26114cute7productE)
_ZN39_INTERNAL_3fe54b39_4_k_cu_d705bd0e_26114cute7productE:
	.zero		1
	.type		_ZN39_INTERNAL_3fe54b39_4_k_cu_d705bd0e_26114cuda3std3__45__cpo3endE,@object
	.size		_ZN39_INTERNAL_3fe54b39_4_k_cu_d705bd0e_26114cuda3std3__45__cpo3endE,(_ZN39_INTERNAL_3fe54b39_4_k_cu_d705bd0e_26114cuda3std3__419piecewise_constructE - _ZN39_INTERNAL_3fe54b39_4_k_cu_d705bd0e_26114cuda3std3__45__cpo3endE)
_ZN39_INTERNAL_3fe54b39_4_k_cu_d705bd0e_26114cuda3std3__45__cpo3endE:
	.zero		1
	.type		_ZN39_INTERNAL_3fe54b39_4_k_cu_d705bd0e_26114cuda3std3__419piecewise_constructE,@object
	.size		_ZN39_INTERNAL_3fe54b39_4_k_cu_d705bd0e_26114cuda3std3__419piecewise_constructE,(_ZN39_INTERNAL_3fe54b39_4_k_cu_d705bd0e_26114cuda3std3__45__cpo4cendE - _ZN39_INTERNAL_3fe54b39_4_k_cu_d705bd0e_26114cuda3std3__419piecewise_constructE)
_ZN39_INTERNAL_3fe54b39_4_k_cu_d705bd0e_26114cuda3std3__419piecewise_constructE:
	.zero		1
	.type		_ZN39_INTERNAL_3fe54b39_4_k_cu_d705bd0e_26114cuda3std3__45__cpo4cendE,@object
	.size		_ZN39_INTERNAL_3fe54b39_4_k_cu_d705bd0e_26114cuda3std3__45__cpo4cendE,(_ZN39_INTERNAL_3fe54b39_4_k_cu_d705bd0e_26114cuda3std6ranges3__45__cpo4swapE - _ZN39_INTERNAL_3fe54b39_4_k_cu_d705bd0e_26114cuda3std3__45__cpo4cendE)
_ZN39_INTERNAL_3fe54b39_4_k_cu_d705bd0e_26114cuda3std3__45__cpo4cendE:
	.zero		1
	.type		_ZN39_INTERNAL_3fe54b39_4_k_cu_d705bd0e_26114cuda3std6ranges3__45__cpo4swapE,@object
	.size		_ZN39_INTERNAL_3fe54b39_4_k_cu_d705bd0e_26114cuda3std6ranges3__45__cpo4swapE,(.L_8 - _ZN39_INTERNAL_3fe54b39_4_k_cu_d705bd0e_26114cuda3std6ranges3__45__cpo4swapE)
_ZN39_INTERNAL_3fe54b39_4_k_cu_d705bd0e_26114cuda3std6ranges3__45__cpo4swapE:
	.zero		1
.L_8:


//--------------------- .nv.constant0._ZN7cutlass13device_kernelINS_4gemm6kernel13GemmUniversalIN4cute5tupleIJiiiiEEENS1_10collective13CollectiveMmaINS1_34MainloopSm90TmaGmmaWarpSpecializedILi2ENS5_IJNS4_1CILi1EEENSA_ILi2EEESB_EEENS1_32KernelTmaWarpSpecializedPingpongEEENS5_IJNSA_ILi64EEENSA_ILi256EEENSA_ILi128EEEEEENS_10bfloat16_tENS5_IJlSB_lEEESK_SL_NS4_8TiledMMAINS4_8MMA_AtomIJNS4_4SM904GMMA28MMA_64x256x16_F32BF16BF16_SSILNSP_5MajorE0ELSR_0ELNSP_7ScaleInE1ELSS_1EEEEEENS4_6LayoutINS5_IJSB_SB_SB_EEENS5_IJNSA_ILi0EEESX_SX_EEEEENS5_IJNS4_10UnderscoreES10_S10_EEEEENS4_23SM90_TMA_LOAD_MULTICASTENS4_14ComposedLayoutINS4_7SwizzleILi3ELi4ELi3EEENS4_18smem_ptr_flag_bitsILi16EEENSV_INS5_IJNSA_ILi8EEESG_EEENS5_IJSG_SB_EEEEEEEvNS4_8identityENS4_13SM90_TMA_LOADES1D_vS1E_EENS_8epilogue10collective6detail29Sm90TmaWarpSpecializedAdapterINS1I_15DefaultEpilogueISK_SL_SL_NS1H_6thread17LinearCombinationISK_Li1EffLNS1M_9ScaleType4KindE0ELNS_15FloatRoundStyleE2ESK_EENS1_15EpilogueDefaultEEEEEvvEEEEvNT_6ParamsE --------------------------
	.section	.nv.constant0._ZN7cutlass13device_kernelINS_4gemm6kernel13GemmUniversalIN4cute5tupleIJiiiiEEENS1_10collective13CollectiveMmaINS1_34MainloopSm90TmaGmmaWarpSpecializedILi2ENS5_IJNS4_1CILi1EEENSA_ILi2EEESB_EEENS1_32KernelTmaWarpSpecializedPingpongEEENS5_IJNSA_ILi64EEENSA_ILi256EEENSA_ILi128EEEEEENS_10bfloat16_tENS5_IJlSB_lEEESK_SL_NS4_8TiledMMAINS4_8MMA_AtomIJNS4_4SM904GMMA28MMA_64x256x16_F32BF16BF16_SSILNSP_5MajorE0ELSR_0ELNSP_7ScaleInE1ELSS_1EEEEEENS4_6LayoutINS5_IJSB_SB_SB_EEENS5_IJNSA_ILi0EEESX_SX_EEEEENS5_IJNS4_10UnderscoreES10_S10_EEEEENS4_23SM90_TMA_LOAD_MULTICASTENS4_14ComposedLayoutINS4_7SwizzleILi3ELi4ELi3EEENS4_18smem_ptr_flag_bitsILi16EEENSV_INS5_IJNSA_ILi8EEESG_EEENS5_IJSG_SB_EEEEEEEvNS4_8identityENS4_13SM90_TMA_LOADES1D_vS1E_EENS_8epilogue10collective6detail29Sm90TmaWarpSpecializedAdapterINS1I_15DefaultEpilogueISK_SL_SL_NS1H_6thread17LinearCombinationISK_Li1EffLNS1M_9ScaleType4KindE0ELNS_15FloatRoundStyleE2ESK_EENS1_15EpilogueDefaultEEEEEvvEEEEvNT_6ParamsE,"a",@progbits
	.sectionflags	@""
	.align	4
.nv.constant0._ZN7cutlass13device_kernelINS_4gemm6kernel13GemmUniversalIN4cute5tupleIJiiiiEEENS1_10collective13CollectiveMmaINS1_34MainloopSm90TmaGmmaWarpSpecializedILi2ENS5_IJNS4_1CILi1EEENSA_ILi2EEESB_EEENS1_32KernelTmaWarpSpecializedPingpongEEENS5_IJNSA_ILi64EEENSA_ILi256EEENSA_ILi128EEEEEENS_10bfloat16_tENS5_IJlSB_lEEESK_SL_NS4_8TiledMMAINS4_8MMA_AtomIJNS4_4SM904GMMA28MMA_64x256x16_F32BF16BF16_SSILNSP_5MajorE0ELSR_0ELNSP_7ScaleInE1ELSS_1EEEEEENS4_6LayoutINS5_IJSB_SB_SB_EEENS5_IJNSA_ILi0EEESX_SX_EEEEENS5_IJNS4_10UnderscoreES10_S10_EEEEENS4_23SM90_TMA_LOAD_MULTICASTENS4_14ComposedLayoutINS4_7SwizzleILi3ELi4ELi3EEENS4_18smem_ptr_flag_bitsILi16EEENSV_INS5_IJNSA_ILi8EEESG_EEENS5_IJSG_SB_EEEEEEEvNS4_8identityENS4_13SM90_TMA_LOADES1D_vS1E_EENS_8epilogue10collective6detail29Sm90TmaWarpSpecializedAdapterINS1I_15DefaultEpilogueISK_SL_SL_NS1H_6thread17LinearCombinationISK_Li1EffLNS1M_9ScaleType4KindE0ELNS_15FloatRoundStyleE2ESK_EENS1_15EpilogueDefaultEEEEEvvEEEEvNT_6ParamsE:
	.zero		1664


//--------------------- SYMBOLS --------------------------

	.type		.nv.reservedSmem.offset0,@object
	.size		.nv.reservedSmem.offset0,0x4
	.type		__assertfail,@function
